//
// Generated by NVIDIA NVVM Compiler
//
// Compiler Build ID: CL-36424714
// Cuda compilation tools, release 13.0, V13.0.88
// Based on NVVM 20.0.0
//

.version 9.0
.target sm_100
.address_size 64

	// .globl	nacl_kernel_gpu
.const .align 4 .b8 d_matrix[2304];
// _ZZ15nacl_kernel_gpuE4s_xj has been demoted

.visible .entry nacl_kernel_gpu(
	.param .u64 .ptr .align 1 nacl_kernel_gpu_param_0,
	.param .u32 nacl_kernel_gpu_param_1,
	.param .u32 nacl_kernel_gpu_param_2,
	.param .f32 nacl_kernel_gpu_param_3,
	.param .u64 .ptr .align 1 nacl_kernel_gpu_param_4
)
{
	.reg .pred 	%p<13>;
	.reg .b32 	%r<58>;
	.reg .b32 	%f<226>;
	.reg .b64 	%rd<22>;
	// demoted variable
	.shared .align 4 .b8 _ZZ15nacl_kernel_gpuE4s_xj[1024];
	ld.param.u64 	%rd1, [nacl_kernel_gpu_param_0];
	ld.param.u32 	%r18, [nacl_kernel_gpu_param_1];
	ld.param.u32 	%r19, [nacl_kernel_gpu_param_2];
	ld.param.f32 	%f26, [nacl_kernel_gpu_param_3];
	cvta.to.global.u64 	%rd3, %rd1;
	mov.u32 	%r1, %tid.x;
	mov.u32 	%r20, %ctaid.x;
	shl.b32 	%r21, %r20, 6;
	add.s32 	%r2, %r21, %r1;
	rcp.rn.f32 	%f1, %f26;
	mul.wide.s32 	%rd4, %r2, 16;
	add.s64 	%rd5, %rd3, %rd4;
	ld.global.f32 	%f2, [%rd5];
	ld.global.f32 	%f3, [%rd5+4];
	ld.global.f32 	%f4, [%rd5+8];
	ld.global.u32 	%r22, [%rd5+12];
	mul.lo.s32 	%r3, %r22, %r19;
	setp.lt.s32 	%p1, %r18, 1;
	mov.f32 	%f214, 0f00000000;
	mov.f32 	%f215, %f214;
	mov.f32 	%f216, %f214;
	@%p1 bra 	$L__BB0_9;
	mov.b32 	%r54, 0;
	mov.f32 	%f214, 0f00000000;
	shl.b32 	%r27, %r1, 4;
	mov.u64 	%rd15, d_matrix;
	mov.u32 	%r55, %r54;
	bra.uni 	$L__BB0_5;
$L__BB0_2:
	setp.eq.s32 	%p9, %r11, 0;
	@%p9 bra 	$L__BB0_4;
	shl.b32 	%r45, %r53, 4;
	mov.u32 	%r46, _ZZ15nacl_kernel_gpuE4s_xj;
	add.s32 	%r47, %r46, %r45;
	ld.shared.u32 	%r48, [%r47+12];
	add.s32 	%r49, %r48, %r3;
	ld.shared.f32 	%f153, [%r47];
	sub.f32 	%f154, %f2, %f153;
	mul.f32 	%f155, %f1, %f154;
	cvt.rni.f32.f32 	%f156, %f155;
	mul.f32 	%f157, %f26, %f156;
	sub.f32 	%f158, %f154, %f157;
	fma.rn.f32 	%f159, %f158, %f158, 0f00000000;
	ld.shared.f32 	%f160, [%r47+4];
	sub.f32 	%f161, %f3, %f160;
	mul.f32 	%f162, %f1, %f161;
	cvt.rni.f32.f32 	%f163, %f162;
	mul.f32 	%f164, %f26, %f163;
	sub.f32 	%f165, %f161, %f164;
	fma.rn.f32 	%f166, %f165, %f165, %f159;
	ld.shared.f32 	%f167, [%r47+8];
	sub.f32 	%f168, %f4, %f167;
	mul.f32 	%f169, %f1, %f168;
	cvt.rni.f32.f32 	%f170, %f169;
	mul.f32 	%f171, %f26, %f170;
	sub.f32 	%f172, %f168, %f171;
	fma.rn.f32 	%f173, %f172, %f172, %f166;
	sqrt.rn.f32 	%f174, %f173;
	rcp.rn.f32 	%f175, %f174;
	mul.f32 	%f176, %f175, %f175;
	mul.f32 	%f177, %f176, %f176;
	mul.f32 	%f178, %f177, %f177;
	mul.wide.s32 	%rd14, %r49, 24;
	add.s64 	%rd16, %rd15, %rd14;
	ld.const.f32 	%f179, [%rd16];
	mul.f32 	%f180, %f179, 0f3C70319E;
	ld.const.f32 	%f181, [%rd16+4];
	sub.f32 	%f182, %f181, %f174;
	ld.const.f32 	%f183, [%rd16+8];
	mul.f32 	%f184, %f182, %f183;
	fma.rn.f32 	%f185, %f184, 0f3BBB989D, 0f3F000000;
	cvt.sat.f32.f32 	%f186, %f185;
	mov.f32 	%f187, 0f4B400001;
	mov.f32 	%f188, 0f437C0000;
	fma.rm.f32 	%f189, %f186, %f188, %f187;
	add.f32 	%f190, %f189, 0fCB40007F;
	neg.f32 	%f191, %f190;
	fma.rn.f32 	%f192, %f184, 0f3FB8AA3B, %f191;
	fma.rn.f32 	%f193, %f184, 0f32A57060, %f192;
	mov.b32 	%r50, %f189;
	shl.b32 	%r51, %r50, 23;
	mov.b32 	%f194, %r51;
	ex2.approx.ftz.f32 	%f195, %f193;
	mul.f32 	%f196, %f195, %f194;
	mul.f32 	%f197, %f180, %f196;
	mul.f32 	%f198, %f183, %f197;
	ld.const.f32 	%f199, [%rd16+12];
	mul.f32 	%f200, %f199, 0fC0C00000;
	mul.f32 	%f201, %f178, %f200;
	fma.rn.f32 	%f202, %f175, %f198, %f201;
	ld.const.f32 	%f203, [%rd16+16];
	mul.f32 	%f204, %f203, 0fC1000000;
	mul.f32 	%f205, %f178, %f204;
	fma.rn.f32 	%f206, %f176, %f205, %f202;
	mul.f32 	%f207, %f175, %f176;
	ld.const.f32 	%f208, [%rd16+20];
	fma.rn.f32 	%f209, %f207, %f208, %f206;
	setp.eq.f32 	%p10, %f173, 0f00000000;
	selp.f32 	%f210, 0f00000000, %f209, %p10;
	fma.rn.f32 	%f216, %f210, %f158, %f216;
	fma.rn.f32 	%f215, %f210, %f165, %f215;
	fma.rn.f32 	%f214, %f210, %f172, %f214;
$L__BB0_4:
	setp.ge.s32 	%p11, %r55, %r18;
	add.s32 	%r54, %r54, 1;
	@%p11 bra 	$L__BB0_9;
$L__BB0_5:
	mov.u32 	%r7, %r55;
	ld.param.u64 	%rd20, [nacl_kernel_gpu_param_0];
	add.s32 	%r55, %r7, 64;
	min.s32 	%r9, %r18, %r55;
	shl.b32 	%r24, %r54, 6;
	neg.s32 	%r10, %r24;
	setp.gt.s32 	%p2, %r55, %r18;
	bar.sync 	0;
	add.s32 	%r25, %r7, %r1;
	cvta.to.global.u64 	%rd6, %rd20;
	mul.wide.u32 	%rd7, %r25, 16;
	add.s64 	%rd8, %rd6, %rd7;
	ld.global.f32 	%f29, [%rd8];
	ld.global.f32 	%f30, [%rd8+4];
	ld.global.f32 	%f31, [%rd8+8];
	ld.global.u32 	%r26, [%rd8+12];
	mov.u32 	%r28, _ZZ15nacl_kernel_gpuE4s_xj;
	add.s32 	%r29, %r28, %r27;
	st.shared.f32 	[%r29], %f29;
	st.shared.f32 	[%r29+4], %f30;
	st.shared.f32 	[%r29+8], %f31;
	st.shared.u32 	[%r29+12], %r26;
	bar.sync 	0;
	setp.le.s32 	%p3, %r18, %r7;
	and.pred  	%p4, %p2, %p3;
	@%p4 bra 	$L__BB0_4;
	and.b32  	%r11, %r9, 1;
	sub.s32 	%r31, 1, %r10;
	setp.eq.s32 	%p5, %r9, %r31;
	mov.b32 	%r53, 0;
	@%p5 bra 	$L__BB0_2;
	add.s32 	%r33, %r9, %r10;
	sub.s32 	%r53, %r33, %r11;
	or.b32  	%r35, %r24, %r11;
	sub.s32 	%r57, %r35, %r9;
	add.s32 	%r56, %r28, 16;
$L__BB0_8:
	ld.shared.u32 	%r37, [%r56+-4];
	add.s32 	%r38, %r37, %r3;
	ld.shared.f32 	%f32, [%r56+-16];
	sub.f32 	%f33, %f2, %f32;
	mul.f32 	%f34, %f1, %f33;
	cvt.rni.f32.f32 	%f35, %f34;
	mul.f32 	%f36, %f26, %f35;
	sub.f32 	%f37, %f33, %f36;
	fma.rn.f32 	%f38, %f37, %f37, 0f00000000;
	ld.shared.f32 	%f39, [%r56+-12];
	sub.f32 	%f40, %f3, %f39;
	mul.f32 	%f41, %f1, %f40;
	cvt.rni.f32.f32 	%f42, %f41;
	mul.f32 	%f43, %f26, %f42;
	sub.f32 	%f44, %f40, %f43;
	fma.rn.f32 	%f45, %f44, %f44, %f38;
	ld.shared.f32 	%f46, [%r56+-8];
	sub.f32 	%f47, %f4, %f46;
	mul.f32 	%f48, %f1, %f47;
	cvt.rni.f32.f32 	%f49, %f48;
	mul.f32 	%f50, %f26, %f49;
	sub.f32 	%f51, %f47, %f50;
	fma.rn.f32 	%f52, %f51, %f51, %f45;
	sqrt.rn.f32 	%f53, %f52;
	rcp.rn.f32 	%f54, %f53;
	mul.f32 	%f55, %f54, %f54;
	mul.f32 	%f56, %f55, %f55;
	mul.f32 	%f57, %f56, %f56;
	mul.wide.s32 	%rd9, %r38, 24;
	add.s64 	%rd11, %rd15, %rd9;
	ld.const.f32 	%f58, [%rd11];
	mul.f32 	%f59, %f58, 0f3C70319E;
	ld.const.f32 	%f60, [%rd11+4];
	sub.f32 	%f61, %f60, %f53;
	ld.const.f32 	%f62, [%rd11+8];
	mul.f32 	%f63, %f61, %f62;
	fma.rn.f32 	%f64, %f63, 0f3BBB989D, 0f3F000000;
	cvt.sat.f32.f32 	%f65, %f64;
	mov.f32 	%f66, 0f4B400001;
	mov.f32 	%f67, 0f437C0000;
	fma.rm.f32 	%f68, %f65, %f67, %f66;
	add.f32 	%f69, %f68, 0fCB40007F;
	neg.f32 	%f70, %f69;
	fma.rn.f32 	%f71, %f63, 0f3FB8AA3B, %f70;
	fma.rn.f32 	%f72, %f63, 0f32A57060, %f71;
	mov.b32 	%r39, %f68;
	shl.b32 	%r40, %r39, 23;
	mov.b32 	%f73, %r40;
	ex2.approx.ftz.f32 	%f74, %f72;
	mul.f32 	%f75, %f74, %f73;
	mul.f32 	%f76, %f59, %f75;
	mul.f32 	%f77, %f62, %f76;
	mul.f32 	%f78, %f54, %f77;
	ld.const.f32 	%f79, [%rd11+12];
	mul.f32 	%f80, %f79, 0f40C00000;
	mul.f32 	%f81, %f57, %f80;
	sub.f32 	%f82, %f78, %f81;
	ld.const.f32 	%f83, [%rd11+16];
	mul.f32 	%f84, %f83, 0f41000000;
	mul.f32 	%f85, %f57, %f84;
	mul.f32 	%f86, %f55, %f85;
	sub.f32 	%f87, %f82, %f86;
	mul.f32 	%f88, %f54, %f55;
	ld.const.f32 	%f89, [%rd11+20];
	fma.rn.f32 	%f90, %f88, %f89, %f87;
	setp.eq.f32 	%p6, %f52, 0f00000000;
	selp.f32 	%f91, 0f00000000, %f90, %p6;
	fma.rn.f32 	%f92, %f91, %f37, %f216;
	fma.rn.f32 	%f93, %f91, %f44, %f215;
	fma.rn.f32 	%f94, %f91, %f51, %f214;
	ld.shared.u32 	%r41, [%r56+12];
	add.s32 	%r42, %r41, %r3;
	ld.shared.f32 	%f95, [%r56];
	sub.f32 	%f96, %f2, %f95;
	mul.f32 	%f97, %f1, %f96;
	cvt.rni.f32.f32 	%f98, %f97;
	mul.f32 	%f99, %f26, %f98;
	sub.f32 	%f100, %f96, %f99;
	fma.rn.f32 	%f101, %f100, %f100, 0f00000000;
	ld.shared.f32 	%f102, [%r56+4];
	sub.f32 	%f103, %f3, %f102;
	mul.f32 	%f104, %f1, %f103;
	cvt.rni.f32.f32 	%f105, %f104;
	mul.f32 	%f106, %f26, %f105;
	sub.f32 	%f107, %f103, %f106;
	fma.rn.f32 	%f108, %f107, %f107, %f101;
	ld.shared.f32 	%f109, [%r56+8];
	sub.f32 	%f110, %f4, %f109;
	mul.f32 	%f111, %f1, %f110;
	cvt.rni.f32.f32 	%f112, %f111;
	mul.f32 	%f113, %f26, %f112;
	sub.f32 	%f114, %f110, %f113;
	fma.rn.f32 	%f115, %f114, %f114, %f108;
	sqrt.rn.f32 	%f116, %f115;
	rcp.rn.f32 	%f117, %f116;
	mul.f32 	%f118, %f117, %f117;
	mul.f32 	%f119, %f118, %f118;
	mul.f32 	%f120, %f119, %f119;
	mul.wide.s32 	%rd12, %r42, 24;
	add.s64 	%rd13, %rd15, %rd12;
	ld.const.f32 	%f121, [%rd13];
	mul.f32 	%f122, %f121, 0f3C70319E;
	ld.const.f32 	%f123, [%rd13+4];
	sub.f32 	%f124, %f123, %f116;
	ld.const.f32 	%f125, [%rd13+8];
	mul.f32 	%f126, %f124, %f125;
	fma.rn.f32 	%f127, %f126, 0f3BBB989D, 0f3F000000;
	cvt.sat.f32.f32 	%f128, %f127;
	fma.rm.f32 	%f129, %f128, %f67, %f66;
	add.f32 	%f130, %f129, 0fCB40007F;
	neg.f32 	%f131, %f130;
	fma.rn.f32 	%f132, %f126, 0f3FB8AA3B, %f131;
	fma.rn.f32 	%f133, %f126, 0f32A57060, %f132;
	mov.b32 	%r43, %f129;
	shl.b32 	%r44, %r43, 23;
	mov.b32 	%f134, %r44;
	ex2.approx.ftz.f32 	%f135, %f133;
	mul.f32 	%f136, %f135, %f134;
	mul.f32 	%f137, %f122, %f136;
	mul.f32 	%f138, %f125, %f137;
	mul.f32 	%f139, %f117, %f138;
	ld.const.f32 	%f140, [%rd13+12];
	mul.f32 	%f141, %f140, 0f40C00000;
	mul.f32 	%f142, %f120, %f141;
	sub.f32 	%f143, %f139, %f142;
	ld.const.f32 	%f144, [%rd13+16];
	mul.f32 	%f145, %f144, 0f41000000;
	mul.f32 	%f146, %f120, %f145;
	mul.f32 	%f147, %f118, %f146;
	sub.f32 	%f148, %f143, %f147;
	mul.f32 	%f149, %f117, %f118;
	ld.const.f32 	%f150, [%rd13+20];
	fma.rn.f32 	%f151, %f149, %f150, %f148;
	setp.eq.f32 	%p7, %f115, 0f00000000;
	selp.f32 	%f152, 0f00000000, %f151, %p7;
	fma.rn.f32 	%f216, %f152, %f100, %f92;
	fma.rn.f32 	%f215, %f152, %f107, %f93;
	fma.rn.f32 	%f214, %f152, %f114, %f94;
	add.s32 	%r57, %r57, 2;
	add.s32 	%r56, %r56, 32;
	setp.eq.s32 	%p8, %r57, 0;
	@%p8 bra 	$L__BB0_2;
	bra.uni 	$L__BB0_8;
$L__BB0_9:
	setp.ge.s32 	%p12, %r2, %r18;
	@%p12 bra 	$L__BB0_11;
	ld.param.u64 	%rd21, [nacl_kernel_gpu_param_4];
	mul.lo.s32 	%r52, %r2, 3;
	cvta.to.global.u64 	%rd17, %rd21;
	mul.wide.s32 	%rd18, %r52, 4;
	add.s64 	%rd19, %rd17, %rd18;
	st.global.f32 	[%rd19], %f216;
	st.global.f32 	[%rd19+4], %f215;
	st.global.f32 	[%rd19+8], %f214;
$L__BB0_11:
	ret;

}


// ===== COMPILED SASS (sm_100) =====

	.target	sm_100

	.elftype	@"ET_EXEC"


//--------------------- .note.nv.tkinfo           --------------------------
	.section	.note.nv.tkinfo,"",@"SHT_NOTE"
	.sectionflags	@"SHF_NOTE_NV_TKINFO"
	.tkinfo
        /*0018*/ 	.word	0x00000002
        /*0030*/ 	.string	""
        /*0030*/ 	.string	"ptxas"
        /*0030*/ 	.string	"Cuda compilation tools, release 13.0, V13.0.88"
        /*0030*/ 	.string	"Build cuda_13.0.r13.0/compiler.36424714_0"
        /*0030*/ 	.string	"-arch sm_100 -m 64 "



//--------------------- .note.nv.cuinfo           --------------------------
	.section	.note.nv.cuinfo,"",@"SHT_NOTE"
	.sectionflags	@"SHF_NOTE_NV_CUINFO"
        /*0018*/ 	.short	0x0002
        /*001a*/ 	.short	0x0064
        /*001c*/ 	.short	0x0082
	.zero		2


//--------------------- .nv.info                  --------------------------
	.section	.nv.info,"",@"SHT_CUDA_INFO"
	.align	4


	//----- nvinfo : EIATTR_REGCOUNT
	.align		4
        /*0000*/ 	.byte	0x04, 0x2f
        /*0002*/ 	.short	(.L_2 - .L_1)
	.align		4
.L_1:
        /*0004*/ 	.word	index@(nacl_kernel_gpu)
        /*0008*/ 	.word	0x00000020


	//----- nvinfo : EIATTR_FRAME_SIZE
	.align		4
.L_2:
        /*000c*/ 	.byte	0x04, 0x11
        /*000e*/ 	.short	(.L_4 - .L_3)
	.align		4
.L_3:
        /*0010*/ 	.word	index@($__internal_1_$__cuda_sm20_sqrt_rn_f32_slowpath)
        /*0014*/ 	.word	0x00000000


	//----- nvinfo : EIATTR_FRAME_SIZE
	.align		4
.L_4:
        /*0018*/ 	.byte	0x04, 0x11
        /*001a*/ 	.short	(.L_6 - .L_5)
	.align		4
.L_5:
        /*001c*/ 	.word	index@($__internal_0_$__cuda_sm20_rcp_rn_f32_slowpath)
        /*0020*/ 	.word	0x00000000


	//----- nvinfo : EIATTR_FRAME_SIZE
	.align		4
.L_6:
        /*0024*/ 	.byte	0x04, 0x11
        /*0026*/ 	.short	(.L_8 - .L_7)
	.align		4
.L_7:
        /*0028*/ 	.word	index@(nacl_kernel_gpu)
        /*002c*/ 	.word	0x00000000


	//----- nvinfo : EIATTR_MIN_STACK_SIZE
	.align		4
.L_8:
        /*0030*/ 	.byte	0x04, 0x12
        /*0032*/ 	.short	(.L_10 - .L_9)
	.align		4
.L_9:
        /*0034*/ 	.word	index@(nacl_kernel_gpu)
        /*0038*/ 	.word	0x00000000
.L_10:


//--------------------- .nv.compat                --------------------------
	.section	.nv.compat,"",@"SHT_CUDA_COMPAT_INFO"
	.align	4
        /*0000*/ 	.byte	0x02, 0x09, 0x00, 0x00, 0x02, 0x02, 0x01, 0x00, 0x02, 0x05, 0x05, 0x00, 0x03, 0x07, 0x01, 0x01
        /*0010*/ 	.byte	0x02, 0x03, 0x00, 0x00, 0x02, 0x06, 0x01, 0x00, 0x04, 0x0b, 0x08, 0x00, 0x01, 0x00, 0x00, 0x00
        /*0020*/ 	.byte	0x00, 0x00, 0x00, 0x00


//--------------------- .nv.info.nacl_kernel_gpu  --------------------------
	.section	.nv.info.nacl_kernel_gpu,"",@"SHT_CUDA_INFO"
	.sectionflags	@""
	.align	4


	//----- nvinfo : EIATTR_CUDA_API_VERSION
	.align		4
        /*0000*/ 	.byte	0x04, 0x37
        /*0002*/ 	.short	(.L_12 - .L_11)
.L_11:
        /*0004*/ 	.word	0x00000082


	//----- nvinfo : EIATTR_KPARAM_INFO
	.align		4
.L_12:
        /*0008*/ 	.byte	0x04, 0x17
        /*000a*/ 	.short	(.L_14 - .L_13)
.L_13:
        /*000c*/ 	.word	0x00000000
        /*0010*/ 	.short	0x0004
        /*0012*/ 	.short	0x0018
        /*0014*/ 	.byte	0x00, 0xf5, 0x21, 0x00


	//----- nvinfo : EIATTR_KPARAM_INFO
	.align		4
.L_14:
        /*0018*/ 	.byte	0x04, 0x17
        /*001a*/ 	.short	(.L_16 - .L_15)
.L_15:
        /*001c*/ 	.word	0x00000000
        /*0020*/ 	.short	0x0003
        /*0022*/ 	.short	0x0010
        /*0024*/ 	.byte	0x00, 0xf0, 0x11, 0x00


	//----- nvinfo : EIATTR_KPARAM_INFO
	.align		4
.L_16:
        /*0028*/ 	.byte	0x04, 0x17
        /*002a*/ 	.short	(.L_18 - .L_17)
.L_17:
        /*002c*/ 	.word	0x00000000
        /*0030*/ 	.short	0x0002
        /*0032*/ 	.short	0x000c
        /*0034*/ 	.byte	0x00, 0xf0, 0x11, 0x00


	//----- nvinfo : EIATTR_KPARAM_INFO
	.align		4
.L_18:
        /*0038*/ 	.byte	0x04, 0x17
        /*003a*/ 	.short	(.L_20 - .L_19)
.L_19:
        /*003c*/ 	.word	0x00000000
        /*0040*/ 	.short	0x0001
        /*0042*/ 	.short	0x0008
        /*0044*/ 	.byte	0x00, 0xf0, 0x11, 0x00


	//----- nvinfo : EIATTR_KPARAM_INFO
	.align		4
.L_20:
        /*0048*/ 	.byte	0x04, 0x17
        /*004a*/ 	.short	(.L_22 - .L_21)
.L_21:
        /*004c*/ 	.word	0x00000000
        /*0050*/ 	.short	0x0000
        /*0052*/ 	.short	0x0000
        /*0054*/ 	.byte	0x00, 0xf5, 0x21, 0x00


	//----- nvinfo : EIATTR_SPARSE_MMA_MASK
	.align		4
.L_22:
        /*0058*/ 	.byte	0x03, 0x50
        /*005a*/ 	.short	0x0000


	//----- nvinfo : EIATTR_MAXREG_COUNT
	.align		4
        /*005c*/ 	.byte	0x03, 0x1b
        /*005e*/ 	.short	0x00ff


	//----- nvinfo : EIATTR_NUM_BARRIERS
	.align		4
        /*0060*/ 	.byte	0x02, 0x4c
        /*0062*/ 	.byte	0x01
	.zero		1


	//----- nvinfo : EIATTR_MERCURY_ISA_VERSION
	.align		4
        /*0064*/ 	.byte	0x03, 0x5f
        /*0066*/ 	.short	0x0101


	//----- nvinfo : EIATTR_VRC_CTA_INIT_COUNT
	.align		4
        /*0068*/ 	.byte	0x02, 0x4a
	.zero		1
	.zero		1


	//----- nvinfo : EIATTR_EXIT_INSTR_OFFSETS
	.align		4
        /*006c*/ 	.byte	0x04, 0x1c
        /*006e*/ 	.short	(.L_24 - .L_23)


	//   ....[0]....
.L_23:
        /*0070*/ 	.word	0x00001490


	//   ....[1]....
        /*0074*/ 	.word	0x00001500


	//----- nvinfo : EIATTR_CRS_STACK_SIZE
	.align		4
.L_24:
        /*0078*/ 	.byte	0x04, 0x1e
        /*007a*/ 	.short	(.L_26 - .L_25)
.L_25:
        /*007c*/ 	.word	0x00000000


	//----- nvinfo : EIATTR_CBANK_PARAM_SIZE
	.align		4
.L_26:
        /*0080*/ 	.byte	0x03, 0x19
        /*0082*/ 	.short	0x0020


	//----- nvinfo : EIATTR_PARAM_CBANK
	.align		4
        /*0084*/ 	.byte	0x04, 0x0a
        /*0086*/ 	.short	(.L_28 - .L_27)
	.align		4
.L_27:
        /*0088*/ 	.word	index@(.nv.constant0.nacl_kernel_gpu)
        /*008c*/ 	.short	0x0380
        /*008e*/ 	.short	0x0020


	//----- nvinfo : EIATTR_SW_WAR
	.align		4
.L_28:
        /*0090*/ 	.byte	0x04, 0x36
        /*0092*/ 	.short	(.L_30 - .L_29)
.L_29:
        /*0094*/ 	.word	0x00000008
.L_30:


//--------------------- .nv.callgraph             --------------------------
	.section	.nv.callgraph,"",@"SHT_CUDA_CALLGRAPH"
	.align	4
	.sectionentsize	8
	.align		4
        /*0000*/ 	.word	0x00000000
	.align		4
        /*0004*/ 	.word	0xffffffff
	.align		4
        /*0008*/ 	.word	0x00000000
	.align		4
        /*000c*/ 	.word	0xfffffffe
	.align		4
        /*0010*/ 	.word	0x00000000
	.align		4
        /*0014*/ 	.word	0xfffffffd
	.align		4
        /*0018*/ 	.word	0x00000000
	.align		4
        /*001c*/ 	.word	0xfffffffc


//--------------------- .nv.constant3             --------------------------
	.section	.nv.constant3,"a",@progbits
	.align	4
.nv.constant3:
	.type		d_matrix,@object
	.size		d_matrix,(.L_0 - d_matrix)
d_matrix:
	.zero		2304
.L_0:


//--------------------- .text.nacl_kernel_gpu     --------------------------
	.section	.text.nacl_kernel_gpu,"ax",@progbits
	.align	128
        .global         nacl_kernel_gpu
        .type           nacl_kernel_gpu,@function
        .size           nacl_kernel_gpu,(.L_x_32 - nacl_kernel_gpu)
        .other          nacl_kernel_gpu,@"STO_CUDA_ENTRY STV_DEFAULT"
nacl_kernel_gpu:
.text.nacl_kernel_gpu:
[----:B------:R-:W-:Y:S08]  /*0000*/  LDC R1, c[0x0][0x37c] ;  /* 0x0000df00ff017b82 */ /* 0x000ff00000000800 */
[----:B------:R-:W0:Y:S01]  /*0010*/  LDC R2, c[0x0][0x390] ;  /* 0x0000e400ff027b82 */ /* 0x000e220000000800 */
[----:B------:R-:W1:Y:S01]  /*0020*/  S2R R15, SR_TID.X ;  /* 0x00000000000f7919 */ /* 0x000e620000002100 */
[----:B------:R-:W2:Y:S01]  /*0030*/  LDCU.64 UR10, c[0x0][0x358] ;  /* 0x00006b00ff0a77ac */ /* 0x000ea20008000a00 */
[----:B------:R-:W1:Y:S01]  /*0040*/  S2R R14, SR_CTAID.X ;  /* 0x00000000000e7919 */ /* 0x000e620000002500 */
[----:B0-----:R-:W-:-:S04]  /*0050*/  IADD3 R0, PT, PT, R2, 0x1800000, RZ ;  /* 0x0180000002007810 */ /* 0x001fc80007ffe0ff */
[----:B------:R-:W-:-:S04]  /*0060*/  LOP3.LUT R0, R0, 0x7f800000, RZ, 0xc0, !PT ;  /* 0x7f80000000007812 */ /* 0x000fc800078ec0ff */
[----:B------:R-:W-:Y:S02]  /*0070*/  ISETP.GT.U32.AND P0, PT, R0, 0x1ffffff, PT ;  /* 0x01ffffff0000780c */ /* 0x000fe40003f04070 */
[----:B-1----:R-:W-:-:S11]  /*0080*/  LEA R14, R14, R15, 0x6 ;  /* 0x0000000f0e0e7211 */ /* 0x002fd600078e30ff */
[----:B--2---:R-:W-:Y:S05]  /*0090*/  @P0 BRA `(.L_x_0) ;  /* 0x0000000000180947 */ /* 0x004fea0003800000 */
[----:B------:R-:W0:Y:S01]  /*00a0*/  LDCU UR4, c[0x0][0x390] ;  /* 0x00007200ff0477ac */ /* 0x000e220008000800 */
[----:B------:R-:W-:Y:S02]  /*00b0*/  MOV R16, 0xe0 ;  /* 0x000000e000107802 */ /* 0x000fe40000000f00 */
[----:B0-----:R-:W-:-:S07]  /*00c0*/  MOV R6, UR4 ;  /* 0x0000000400067c02 */ /* 0x001fce0008000f00 */
[----:B------:R-:W-:Y:S05]  /*00d0*/  CALL.REL.NOINC `($__internal_0_$__cuda_sm20_rcp_rn_f32_slowpath) ;  /* 0x00000014000c7944 */ /* 0x000fea0003c00000 */
[----:B------:R-:W-:Y:S01]  /*00e0*/  MOV R13, R17 ;  /* 0x00000011000d7202 */ /* 0x000fe20000000f00 */
[----:B------:R-:W-:Y:S06]  /*00f0*/  BRA `(.L_x_1) ;  /* 0x0000000000107947 */ /* 0x000fec0003800000 */
.L_x_0:
[----:B------:R-:W0:Y:S02]  /*0100*/  MUFU.RCP R13, R2 ;  /* 0x00000002000d7308 */ /* 0x000e240000001000 */
[----:B0-----:R-:W-:-:S04]  /*0110*/  FFMA R0, R13, R2, -1 ;  /* 0xbf8000000d007423 */ /* 0x001fc80000000002 */
[----:B------:R-:W-:-:S04]  /*0120*/  FADD.FTZ R0, -R0, -RZ ;  /* 0x800000ff00007221 */ /* 0x000fc80000010100 */
[----:B------:R-:W-:-:S07]  /*0130*/  FFMA R13, R13, R0, R13 ;  /* 0x000000000d0d7223 */ /* 0x000fce000000000d */
.L_x_1:
[----:B------:R-:W0:Y:S01]  /*0140*/  LDCU UR4, c[0x0][0x388] ;  /* 0x00007100ff0477ac */ /* 0x000e220008000800 */
[----:B------:R-:W-:Y:S01]  /*0150*/  HFMA2 R12, -RZ, RZ, 0, 0 ;  /* 0x00000000ff0c7431 */ /* 0x000fe200000001ff */
[----:B------:R-:W-:Y:S01]  /*0160*/  CS2R R10, SRZ ;  /* 0x00000000000a7805 */ /* 0x000fe2000001ff00 */
[----:B0-----:R-:W-:-:S09]  /*0170*/  UISETP.GE.AND UP0, UPT, UR4, 0x1, UPT ;  /* 0x000000010400788c */ /* 0x001fd2000bf06270 */
[----:B------:R-:W-:Y:S05]  /*0180*/  BRA.U !UP0, `(.L_x_2) ;  /* 0x0000001108b87547 */ /* 0x000fea000b800000 */
[----:B------:R-:W0:Y:S02]  /*0190*/  LDC.64 R4, c[0x0][0x380] ;  /* 0x0000e000ff047b82 */ /* 0x000e240000000a00 */
[----:B0-----:R-:W-:-:S05]  /*01a0*/  IMAD.WIDE R4, R14, 0x10, R4 ;  /* 0x000000100e047825 */ /* 0x001fca00078e0204 */
[----:B------:R0:W5:Y:S04]  /*01b0*/  LDG.E R9, desc[UR10][R4.64] ;  /* 0x0000000a04097981 */ /* 0x000168000c1e1900 */
[----:B------:R0:W5:Y:S04]  /*01c0*/  LDG.E R8, desc[UR10][R4.64+0x4] ;  /* 0x0000040a04087981 */ /* 0x000168000c1e1900 */
[----:B------:R0:W5:Y:S04]  /*01d0*/  LDG.E R3, desc[UR10][R4.64+0x8] ;  /* 0x0000080a04037981 */ /* 0x000168000c1e1900 */
[----:B------:R0:W5:Y:S01]  /*01e0*/  LDG.E R2, desc[UR10][R4.64+0xc] ;  /* 0x00000c0a04027981 */ /* 0x000162000c1e1900 */
[----:B------:R-:W-:Y:S01]  /*01f0*/  MOV R12, RZ ;  /* 0x000000ff000c7202 */ /* 0x000fe20000000f00 */
[----:B------:R-:W-:Y:S01]  /*0200*/  UMOV UR4, URZ ;  /* 0x000000ff00047c82 */ /* 0x000fe20008000000 */
[----:B------:R-:W-:-:S05]  /*0210*/  UMOV UR5, URZ ;  /* 0x000000ff00057c82 */ /* 0x000fca0008000000 */
.L_x_24:
[----:B------:R-:W1:Y:S01]  /*0220*/  LDC.64 R16, c[0x0][0x380] ;  /* 0x0000e000ff107b82 */ /* 0x000e620000000a00 */
[----:B------:R-:W-:Y:S02]  /*0230*/  UMOV UR8, UR5 ;  /* 0x0000000500087c82 */ /* 0x000fe40008000000 */
[----:B0-----:R-:W-:-:S05]  /*0240*/  IADD3 R5, PT, PT, R15, UR8, RZ ;  /* 0x000000080f057c10 */ /* 0x001fca000fffe0ff */
[----:B------:R-:W-:Y:S08]  /*0250*/  BAR.SYNC.DEFER_BLOCKING 0x0 ;  /* 0x0000000000007b1d */ /* 0x000ff00000010000 */
[----:B------:R-:W0:Y:S08]  /*0260*/  S2UR UR7, SR_CgaCtaId ;  /* 0x00000000000779c3 */ /* 0x000e300000008800 */
[----:B------:R-:W2:Y:S01]  /*0270*/  LDC R18, c[0x0][0x388] ;  /* 0x0000e200ff127b82 */ /* 0x000ea20000000800 */
[----:B-1----:R-:W-:-:S05]  /*0280*/  IMAD.WIDE.U32 R16, R5, 0x10, R16 ;  /* 0x0000001005107825 */ /* 0x002fca00078e0010 */
[----:B------:R-:W3:Y:S04]  /*0290*/  LDG.E R4, desc[UR10][R16.64] ;  /* 0x0000000a10047981 */ /* 0x000ee8000c1e1900 */
[----:B------:R-:W3:Y:S04]  /*02a0*/  LDG.E R5, desc[UR10][R16.64+0x4] ;  /* 0x0000040a10057981 */ /* 0x000ee8000c1e1900 */
[----:B------:R-:W3:Y:S04]  /*02b0*/  LDG.E R6, desc[UR10][R16.64+0x8] ;  /* 0x0000080a10067981 */ /* 0x000ee8000c1e1900 */
[----:B------:R1:W3:Y:S01]  /*02c0*/  LDG.E R7, desc[UR10][R16.64+0xc] ;  /* 0x00000c0a10077981 */ /* 0x0002e2000c1e1900 */
[----:B------:R-:W-:Y:S01]  /*02d0*/  UIADD3 UR5, UPT, UPT, UR5, 0x40, URZ ;  /* 0x0000004005057890 */ /* 0x000fe2000fffe0ff */
[----:B--2---:R-:W-:Y:S01]  /*02e0*/  ISETP.LE.AND P0, PT, R18, UR8, PT ;  /* 0x0000000812007c0c */ /* 0x004fe2000bf03270 */
[----:B------:R-:W-:Y:S01]  /*02f0*/  UMOV UR6, 0x400 ;  /* 0x0000040000067882 */ /* 0x000fe20000000000 */
[----:B------:R-:W-:-:S02]  /*0300*/  USHF.L.U32 UR8, UR4, 0x6, URZ ;  /* 0x0000000604087899 */ /* 0x000fc400080006ff */
[----:B0-----:R-:W-:Y:S01]  /*0310*/  ULEA UR6, UR7, UR6, 0x18 ;  /* 0x0000000607067291 */ /* 0x001fe2000f8ec0ff */
[C---:B------:R-:W-:Y:S02]  /*0320*/  ISETP.LT.AND P1, PT, R18.reuse, UR5, PT ;  /* 0x0000000512007c0c */ /* 0x040fe4000bf21270 */
[C---:B------:R-:W-:Y:S02]  /*0330*/  ISETP.LE.AND P3, PT, R18.reuse, UR5, PT ;  /* 0x0000000512007c0c */ /* 0x040fe4000bf63270 */
[----:B-1----:R-:W-:Y:S02]  /*0340*/  VIMNMX R17, PT, PT, R18, UR5, PT ;  /* 0x0000000512117c48 */ /* 0x002fe4000bfe0100 */
[----:B------:R-:W-:-:S05]  /*0350*/  LEA R0, R15, UR6, 0x4 ;  /* 0x000000060f007c11 */ /* 0x000fca000f8e20ff */
[----:B---3--:R0:W-:Y:S01]  /*0360*/  STS.128 [R0], R4 ;  /* 0x0000000400007388 */ /* 0x0081e20000000c00 */
[----:B------:R-:W-:Y:S06]  /*0370*/  BAR.SYNC.DEFER_BLOCKING 0x0 ;  /* 0x0000000000007b1d */ /* 0x000fec0000010000 */
[----:B------:R-:W-:Y:S05]  /*0380*/  @P0 BRA P1, `(.L_x_3) ;  /* 0x0000001000300947 */ /* 0x000fea0000800000 */
[----:B------:R-:W-:Y:S01]  /*0390*/  UIADD3 UR7, UPT, UPT, UR8, 0x1, URZ ;  /* 0x0000000108077890 */ /* 0x000fe2000fffe0ff */
[----:B------:R-:W-:Y:S01]  /*03a0*/  HFMA2 R19, -RZ, RZ, 0, 0 ;  /* 0x00000000ff137431 */ /* 0x000fe200000001ff */
[----:B------:R-:W-:-:S04]  /*03b0*/  LOP3.LUT R20, R17, 0x1, RZ, 0xc0, !PT ;  /* 0x0000000111147812 */ /* 0x000fc800078ec0ff */
[----:B------:R-:W-:-:S13]  /*03c0*/  ISETP.NE.AND P0, PT, R17, UR7, PT ;  /* 0x0000000711007c0c */ /* 0x000fda000bf05270 */
[----:B------:R-:W-:Y:S05]  /*03d0*/  @!P0 BRA `(.L_x_4) ;  /* 0x0000000800b48947 */ /* 0x000fea0003800000 */
[----:B------:R-:W-:Y:S01]  /*03e0*/  LOP3.LUT R18, R20, UR8, RZ, 0xfc, !PT ;  /* 0x0000000814127c12 */ /* 0x000fe2000f8efcff */
[----:B------:R-:W1:Y:S01]  /*03f0*/  LDCU UR9, c[0x0][0x390] ;  /* 0x00007200ff0977ac */ /* 0x000e620008000800 */
[C---:B------:R-:W-:Y:S02]  /*0400*/  IADD3 R19, PT, PT, R17.reuse, -UR8, -R20 ;  /* 0x8000000811137c10 */ /* 0x040fe4000fffe814 */
[----:B------:R-:W-:Y:S01]  /*0410*/  IADD3 R18, PT, PT, -R17, R18, RZ ;  /* 0x0000001211127210 */ /* 0x000fe20007ffe1ff */
[----:B------:R-:W2:Y:S01]  /*0420*/  LDCU UR7, c[0x0][0x38c] ;  /* 0x00007180ff0777ac */ /* 0x000ea20008000800 */
[----:B------:R-:W-:-:S12]  /*0430*/  UIADD3 UR6, UPT, UPT, UR6, 0x10, URZ ;  /* 0x0000001006067890 */ /* 0x000fd8000fffe0ff */
.L_x_17:
[----:B0-----:R-:W0:Y:S01]  /*0440*/  LDS.128 R4, [UR6+-0x10] ;  /* 0xfffff006ff047984 */ /* 0x001e220008000c00 */
[----:B------:R-:W-:Y:S01]  /*0450*/  BSSY.RECONVERGENT B0, `(.L_x_5) ;  /* 0x000001e000007945 */ /* 0x000fe20003800200 */
[----:B0----5:R-:W-:Y:S01]  /*0460*/  FADD R4, R9, -R4 ;  /* 0x8000000409047221 */ /* 0x021fe20000000000 */
[----:B------:R-:W-:Y:S01]  /*0470*/  FADD R22, R8, -R5 ;  /* 0x8000000508167221 */ /* 0x000fe20000000000 */
[----:B------:R-:W-:Y:S02]  /*0480*/  FADD R6, R3, -R6 ;  /* 0x8000000603067221 */ /* 0x000fe40000000000 */
[-C--:B------:R-:W-:Y:S01]  /*0490*/  FMUL R16, R4, R13.reuse ;  /* 0x0000000d04107220 */ /* 0x080fe20000400000 */
[-C--:B------:R-:W-:Y:S01]  /*04a0*/  FMUL R17, R22, R13.reuse ;  /* 0x0000000d16117220 */ /* 0x080fe20000400000 */
[----:B------:R-:W-:Y:S02]  /*04b0*/  FMUL R24, R6, R13 ;  /* 0x0000000d06187220 */ /* 0x000fe40000400000 */
[----:B------:R-:W1:Y:S08]  /*04c0*/  FRND R5, R16 ;  /* 0x0000001000057307 */ /* 0x000e700000201000 */
[----:B------:R-:W0:Y:S01]  /*04d0*/  FRND R17, R17 ;  /* 0x0000001100117307 */ /* 0x000e220000201000 */
[----:B-1----:R-:W-:-:S07]  /*04e0*/  FFMA R0, -R5, UR9, R4 ;  /* 0x0000000905007c23 */ /* 0x002fce0008000104 */
[----:B------:R-:W1:Y:S01]  /*04f0*/  FRND R23, R24 ;  /* 0x0000001800177307 */ /* 0x000e620000201000 */
[----:B------:R-:W-:Y:S01]  /*0500*/  FFMA R4, R0, R0, RZ ;  /* 0x0000000000047223 */ /* 0x000fe200000000ff */
[----:B0-----:R-:W-:-:S04]  /*0510*/  FFMA R25, -R17, UR9, R22 ;  /* 0x0000000911197c23 */ /* 0x001fc80008000116 */
[----:B------:R-:W-:Y:S01]  /*0520*/  FFMA R4, R25, R25, R4 ;  /* 0x0000001919047223 */ /* 0x000fe20000000004 */
[----:B-1----:R-:W-:-:S04]  /*0530*/  FFMA R23, -R23, UR9, R6 ;  /* 0x0000000917177c23 */ /* 0x002fc80008000106 */
[----:B------:R-:W-:-:S04]  /*0540*/  FFMA R21, R23, R23, R4 ;  /* 0x0000001717157223 */ /* 0x000fc80000000004 */
[----:B------:R0:W1:Y:S01]  /*0550*/  MUFU.RSQ R6, R21 ;  /* 0x0000001500067308 */ /* 0x0000620000001400 */
[----:B------:R-:W-:-:S04]  /*0560*/  IADD3 R4, PT, PT, R21, -0xd000000, RZ ;  /* 0xf300000015047810 */ /* 0x000fc80007ffe0ff */
[----:B------:R-:W-:Y:S01]  /*0570*/  ISETP.GT.U32.AND P0, PT, R4, 0x727fffff, PT ;  /* 0x727fffff0400780c */ /* 0x000fe20003f04070 */
[----:B--2---:R-:W-:-:S12]  /*0580*/  IMAD R4, R2, UR7, R7 ;  /* 0x0000000702047c24 */ /* 0x004fd8000f8e0207 */
[----:B01----:R-:W-:Y:S05]  /*0590*/  @!P0 BRA `(.L_x_6) ;  /* 0x0000000000148947 */ /* 0x003fea0003800000 */
[----:B------:R-:W-:Y:S02]  /*05a0*/  MOV R24, R21 ;  /* 0x0000001500187202 */ /* 0x000fe40000000f00 */
[----:B------:R-:W-:-:S07]  /*05b0*/  MOV R6, 0x5d0 ;  /* 0x000005d000067802 */ /* 0x000fce0000000f00 */
[----:B------:R-:W-:Y:S05]  /*05c0*/  CALL.REL.NOINC `($__internal_1_$__cuda_sm20_sqrt_rn_f32_slowpath) ;  /* 0x0000001000a47944 */ /* 0x000fea0003c00000 */
[----:B------:R-:W-:Y:S01]  /*05d0*/  MOV R22, R27 ;  /* 0x0000001b00167202 */ /* 0x000fe20000000f00 */
[----:B------:R-:W-:Y:S06]  /*05e0*/  BRA `(.L_x_7) ;  /* 0x0000000000107947 */ /* 0x000fec0003800000 */
.L_x_6:
[----:B------:R-:W-:Y:S01]  /*05f0*/  FMUL.FTZ R22, R21, R6 ;  /* 0x0000000615167220 */ /* 0x000fe20000410000 */
[----:B------:R-:W-:-:S03]  /*0600*/  FMUL.FTZ R6, R6, 0.5 ;  /* 0x3f00000006067820 */ /* 0x000fc60000410000 */
[----:B------:R-:W-:-:S04]  /*0610*/  FFMA R5, -R22, R22, R21 ;  /* 0x0000001616057223 */ /* 0x000fc80000000115 */
[----:B------:R-:W-:-:S07]  /*0620*/  FFMA R22, R5, R6, R22 ;  /* 0x0000000605167223 */ /* 0x000fce0000000016 */
.L_x_7:
[----:B------:R-:W-:Y:S05]  /*0630*/  BSYNC.RECONVERGENT B0 ;  /* 0x0000000000007941 */ /* 0x000fea0003800200 */
.L_x_5:
[----:B------:R-:W-:Y:S01]  /*0640*/  IADD3 R5, PT, PT, R22, 0x1800000, RZ ;  /* 0x0180000016057810 */ /* 0x000fe20007ffe0ff */
[----:B------:R-:W-:Y:S03]  /*0650*/  BSSY.RECONVERGENT B0, `(.L_x_8) ;  /* 0x000000d000007945 */ /* 0x000fe60003800200 */
[----:B------:R-:W-:-:S04]  /*0660*/  LOP3.LUT R5, R5, 0x7f800000, RZ, 0xc0, !PT ;  /* 0x7f80000005057812 */ /* 0x000fc800078ec0ff */
[----:B------:R-:W-:-:S13]  /*0670*/  ISETP.GT.U32.AND P0, PT, R5, 0x1ffffff, PT ;  /* 0x01ffffff0500780c */ /* 0x000fda0003f04070 */
[----:B------:R-:W-:Y:S05]  /*0680*/  @P0 BRA `(.L_x_9) ;  /* 0x0000000000140947 */ /* 0x000fea0003800000 */
[----:B------:R-:W-:Y:S02]  /*0690*/  MOV R6, R22 ;  /* 0x0000001600067202 */ /* 0x000fe40000000f00 */
[----:B------:R-:W-:-:S07]  /*06a0*/  MOV R16, 0x6c0 ;  /* 0x000006c000107802 */ /* 0x000fce0000000f00 */
[----:B------:R-:W-:Y:S05]  /*06b0*/  CALL.REL.NOINC `($__internal_0_$__cuda_sm20_rcp_rn_f32_slowpath) ;  /* 0x0000000c00947944 */ /* 0x000fea0003c00000 */
[----:B------:R-:W-:Y:S01]  /*06c0*/  MOV R24, R17 ;  /* 0x0000001100187202 */ /* 0x000fe20000000f00 */
[----:B------:R-:W-:Y:S06]  /*06d0*/  BRA `(.L_x_10) ;  /* 0x0000000000107947 */ /* 0x000fec0003800000 */
.L_x_9:
[----:B------:R-:W0:Y:S02]  /*06e0*/  MUFU.RCP R5, R22 ;  /* 0x0000001600057308 */ /* 0x000e240000001000 */
[----:B0-----:R-:W-:-:S04]  /*06f0*/  FFMA R6, R5, R22, -1 ;  /* 0xbf80000005067423 */ /* 0x001fc80000000016 */
[----:B------:R-:W-:-:S04]  /*0700*/  FADD.FTZ R6, -R6, -RZ ;  /* 0x800000ff06067221 */ /* 0x000fc80000010100 */
[----:B------:R-:W-:-:S07]  /*0710*/  FFMA R24, R5, R6, R5 ;  /* 0x0000000605187223 */ /* 0x000fce0000000005 */
.L_x_10:
[----:B------:R-:W-:Y:S05]  /*0720*/  BSYNC.RECONVERGENT B0 ;  /* 0x0000000000007941 */ /* 0x000fea0003800200 */
.L_x_8:
[----:B------:R-:W-:Y:S02]  /*0730*/  IMAD R26, R4, 0x18, RZ ;  /* 0x00000018041a7824 */ /* 0x000fe400078e02ff */
[----:B------:R-:W-:Y:S01]  /*0740*/  HFMA2 R17, -RZ, RZ, 0.96630859375, -0.0022525787353515625 ;  /* 0x3bbb989dff117431 */ /* 0x000fe200000001ff */
[----:B------:R-:W-:Y:S01]  /*0750*/  MOV R16, 0x437c0000 ;  /* 0x437c000000107802 */ /* 0x000fe20000000f00 */
[----:B------:R-:W-:Y:S01]  /*0760*/  BSSY.RECONVERGENT B0, `(.L_x_11) ;  /* 0x000003e000007945 */ /* 0x000fe20003800200 */
[----:B------:R-:W0:Y:S01]  /*0770*/  LDC.64 R4, c[0x3][R26] ;  /* 0x00c000001a047b82 */ /* 0x000e220000000a00 */
[----:B------:R-:W-:-:S07]  /*0780*/  FSETP.NEU.AND P0, PT, R21, RZ, PT ;  /* 0x000000ff1500720b */ /* 0x000fce0003f0d000 */
[----:B------:R-:W1:Y:S01]  /*0790*/  LDC.64 R6, c[0x3][R26+0x8] ;  /* 0x00c002001a067b82 */ /* 0x000e620000000a00 */
[----:B0-----:R-:W-:Y:S01]  /*07a0*/  FADD R5, R5, -R22 ;  /* 0x8000001605057221 */ /* 0x001fe20000000000 */
[----:B------:R-:W-:-:S03]  /*07b0*/  FMUL R4, R4, 0.014660267159342765808 ;  /* 0x3c70319e04047820 */ /* 0x000fc60000400000 */
[----:B-1----:R-:W-:Y:S01]  /*07c0*/  FMUL R22, R5, R6 ;  /* 0x0000000605167220 */ /* 0x002fe20000400000 */
[----:B------:R-:W-:-:S03]  /*07d0*/  FMUL R7, R7, 6 ;  /* 0x40c0000007077820 */ /* 0x000fc60000400000 */
[----:B------:R-:W-:-:S04]  /*07e0*/  FFMA.SAT R5, R22, R17, 0.5 ;  /* 0x3f00000016057423 */ /* 0x000fc80000002011 */
[----:B------:R-:W-:Y:S02]  /*07f0*/  FFMA.RM R5, R5, R16, 12582913 ;  /* 0x4b40000105057423 */ /* 0x000fe40000004010 */
[----:B------:R-:W0:Y:S02]  /*0800*/  LDC.64 R16, c[0x3][R26+0x10] ;  /* 0x00c004001a107b82 */ /* 0x000e240000000a00 */
[C---:B------:R-:W-:Y:S01]  /*0810*/  FADD R27, R5.reuse, -12583039 ;  /* 0xcb40007f051b7421 */ /* 0x040fe20000000000 */
[----:B------:R-:W-:-:S03]  /*0820*/  SHF.L.U32 R5, R5, 0x17, RZ ;  /* 0x0000001705057819 */ /* 0x000fc600000006ff */
[----:B------:R-:W-:-:S04]  /*0830*/  FFMA R27, R22, 1.4426950216293334961, -R27 ;  /* 0x3fb8aa3b161b7823 */ /* 0x000fc8000000081b */
[----:B------:R-:W-:Y:S01]  /*0840*/  FFMA R22, R22, 1.925963033500011079e-08, R27 ;  /* 0x32a5706016167823 */ /* 0x000fe2000000001b */
[----:B------:R-:W-:-:S05]  /*0850*/  FMUL R27, R24, R24 ;  /* 0x00000018181b7220 */ /* 0x000fca0000400000 */
[----:B------:R-:W1:Y:S02]  /*0860*/  MUFU.EX2 R22, R22 ;  /* 0x0000001600167308 */ /* 0x000e640000000800 */
[----:B-1----:R-:W-:-:S04]  /*0870*/  FMUL R5, R5, R22 ;  /* 0x0000001605057220 */ /* 0x002fc80000400000 */
[----:B------:R-:W-:Y:S01]  /*0880*/  FMUL R5, R4, R5 ;  /* 0x0000000504057220 */ /* 0x000fe20000400000 */
[----:B------:R-:W-:-:S03]  /*0890*/  FMUL R4, R27, R27 ;  /* 0x0000001b1b047220 */ /* 0x000fc60000400000 */
[----:B------:R-:W-:Y:S01]  /*08a0*/  FMUL R5, R6, R5 ;  /* 0x0000000506057220 */ /* 0x000fe20000400000 */
[----:B------:R-:W-:-:S04]  /*08b0*/  FMUL R4, R4, R4 ;  /* 0x0000000404047220 */ /* 0x000fc80000400000 */
[----:B------:R-:W-:Y:S01]  /*08c0*/  FMUL R6, R4, R7 ;  /* 0x0000000704067220 */ /* 0x000fe20000400000 */
[----:B0-----:R-:W-:-:S03]  /*08d0*/  FMUL R29, R16, 8 ;  /* 0x41000000101d7820 */ /* 0x001fc60000400000 */
[-C--:B------:R-:W-:Y:S01]  /*08e0*/  FFMA R16, R5, R24.reuse, -R6 ;  /* 0x0000001805107223 */ /* 0x080fe20000000806 */
[----:B------:R-:W-:Y:S02]  /*08f0*/  FMUL R29, R4, R29 ;  /* 0x0000001d041d7220 */ /* 0x000fe40000400000 */
[----:B------:R-:W0:Y:S02]  /*0900*/  LDS.128 R4, [UR6] ;  /* 0x00000006ff047984 */ /* 0x000e240008000c00 */
[C---:B------:R-:W-:Y:S01]  /*0910*/  FFMA R16, -R27.reuse, R29, R16 ;  /* 0x0000001d1b107223 */ /* 0x040fe20000000110 */
[----:B------:R-:W-:-:S04]  /*0920*/  FMUL R27, R27, R24 ;  /* 0x000000181b1b7220 */ /* 0x000fc80000400000 */
[----:B------:R-:W-:-:S05]  /*0930*/  FFMA R16, R27, R17, R16 ;  /* 0x000000111b107223 */ /* 0x000fca0000000010 */
[----:B------:R-:W-:-:S05]  /*0940*/  FSEL R16, R16, RZ, P0 ;  /* 0x000000ff10107208 */ /* 0x000fca0000000000 */
[-C--:B------:R-:W-:Y:S01]  /*0950*/  FFMA R21, R0, R16.reuse, R11 ;  /* 0x0000001000157223 */ /* 0x080fe2000000000b */
[-C--:B------:R-:W-:Y:S01]  /*0960*/  FFMA R0, R25, R16.reuse, R10 ;  /* 0x0000001019007223 */ /* 0x080fe2000000000a */
[----:B------:R-:W-:Y:S01]  /*0970*/  FFMA R23, R23, R16, R12 ;  /* 0x0000001017177223 */ /* 0x000fe2000000000c */
[----:B0-----:R-:W-:Y:S01]  /*0980*/  FADD R22, R8, -R5 ;  /* 0x8000000508167221 */ /* 0x001fe20000000000 */
[----:B------:R-:W-:Y:S01]  /*0990*/  FADD R4, R9, -R4 ;  /* 0x8000000409047221 */ /* 0x000fe20000000000 */
[----:B------:R-:W-:Y:S01]  /*09a0*/  FADD R6, R3, -R6 ;  /* 0x8000000603067221 */ /* 0x000fe20000000000 */
[----:B------:R-:W-:Y:S02]  /*09b0*/  IMAD R10, R2, UR7, R7 ;  /* 0x00000007020a7c24 */ /* 0x000fe4000f8e0207 */
[-C--:B------:R-:W-:Y:S01]  /*09c0*/  FMUL R28, R22, R13.reuse ;  /* 0x0000000d161c7220 */ /* 0x080fe20000400000 */
[----:B------:R-:W-:-:S03]  /*09d0*/  FMUL R26, R4, R13 ;  /* 0x0000000d041a7220 */ /* 0x000fc60000400000 */
[----:B------:R-:W0:Y:S08]  /*09e0*/  FRND R5, R28 ;  /* 0x0000001c00057307 */ /* 0x000e300000201000 */
[----:B------:R-:W1:Y:S01]  /*09f0*/  FRND R29, R26 ;  /* 0x0000001a001d7307 */ /* 0x000e620000201000 */
[----:B0-----:R-:W-:Y:S01]  /*0a00*/  FFMA R5, -R5, UR9, R22 ;  /* 0x0000000905057c23 */ /* 0x001fe20008000116 */
[----:B------:R-:W-:Y:S01]  /*0a10*/  FMUL R22, R6, R13 ;  /* 0x0000000d06167220 */ /* 0x000fe20000400000 */
[----:B-1----:R-:W-:-:S05]  /*0a20*/  FFMA R4, -R29, UR9, R4 ;  /* 0x000000091d047c23 */ /* 0x002fca0008000104 */
[----:B------:R-:W0:Y:S02]  /*0a30*/  FRND R29, R22 ;  /* 0x00000016001d7307 */ /* 0x000e240000201000 */
[----:B0-----:R-:W-:Y:S01]  /*0a40*/  FFMA R22, -R29, UR9, R6 ;  /* 0x000000091d167c23 */ /* 0x001fe20008000106 */
[----:B------:R-:W-:-:S04]  /*0a50*/  FFMA R6, R4, R4, RZ ;  /* 0x0000000404067223 */ /* 0x000fc800000000ff */
[----:B------:R-:W-:-:S04]  /*0a60*/  FFMA R29, R5, R5, R6 ;  /* 0x00000005051d7223 */ /* 0x000fc80000000006 */
[----:B------:R-:W-:-:S04]  /*0a70*/  FFMA R24, R22, R22, R29 ;  /* 0x0000001616187223 */ /* 0x000fc8000000001d */
[----:B------:R0:W1:Y:S01]  /*0a80*/  MUFU.RSQ R17, R24 ;  /* 0x0000001800117308 */ /* 0x0000620000001400 */
[----:B------:R-:W-:-:S04]  /*0a90*/  IADD3 R6, PT, PT, R24, -0xd000000, RZ ;  /* 0xf300000018067810 */ /* 0x000fc80007ffe0ff */
[----:B------:R-:W-:-:S13]  /*0aa0*/  ISETP.GT.U32.AND P0, PT, R6, 0x727fffff, PT ;  /* 0x727fffff0600780c */ /* 0x000fda0003f04070 */
[----:B01----:R-:W-:Y:S05]  /*0ab0*/  @!P0 BRA `(.L_x_12) ;  /* 0x0000000000108947 */ /* 0x003fea0003800000 */
[----:B------:R-:W-:-:S07]  /*0ac0*/  MOV R6, 0xae0 ;  /* 0x00000ae000067802 */ /* 0x000fce0000000f00 */
[----:B------:R-:W-:Y:S05]  /*0ad0*/  CALL.REL.NOINC `($__internal_1_$__cuda_sm20_sqrt_rn_f32_slowpath) ;  /* 0x0000000c00607944 */ /* 0x000fea0003c00000 */
[----:B------:R-:W-:Y:S01]  /*0ae0*/  MOV R12, R27 ;  /* 0x0000001b000c7202 */ /* 0x000fe20000000f00 */
[----:B------:R-:W-:Y:S06]  /*0af0*/  BRA `(.L_x_13) ;  /* 0x0000000000107947 */ /* 0x000fec0003800000 */
.L_x_12:
[----:B------:R-:W-:Y:S01]  /*0b00*/  FMUL.FTZ R7, R24, R17 ;  /* 0x0000001118077220 */ /* 0x000fe20000410000 */
[----:B------:R-:W-:-:S03]  /*0b10*/  FMUL.FTZ R17, R17, 0.5 ;  /* 0x3f00000011117820 */ /* 0x000fc60000410000 */
[----:B------:R-:W-:-:S04]  /*0b20*/  FFMA R12, -R7, R7, R24 ;  /* 0x00000007070c7223 */ /* 0x000fc80000000118 */
[----:B------:R-:W-:-:S07]  /*0b30*/  FFMA R12, R12, R17, R7 ;  /* 0x000000110c0c7223 */ /* 0x000fce0000000007 */
.L_x_13:
[----:B------:R-:W-:Y:S05]  /*0b40*/  BSYNC.RECONVERGENT B0 ;  /* 0x0000000000007941 */ /* 0x000fea0003800200 */
.L_x_11:
        /* <DEDUP_REMOVED lines=10> */
.L_x_15:
[----:B------:R-:W0:Y:S02]  /*0bf0*/  MUFU.RCP R25, R12 ;  /* 0x0000000c00197308 */ /* 0x000e240000001000 */
[----:B0-----:R-:W-:-:S04]  /*0c00*/  FFMA R6, R25, R12, -1 ;  /* 0xbf80000019067423 */ /* 0x001fc8000000000c */
[----:B------:R-:W-:-:S04]  /*0c10*/  FADD.FTZ R6, -R6, -RZ ;  /* 0x800000ff06067221 */ /* 0x000fc80000010100 */
[----:B------:R-:W-:-:S07]  /*0c20*/  FFMA R25, R25, R6, R25 ;  /* 0x0000000619197223 */ /* 0x000fce0000000019 */
.L_x_16:
[----:B------:R-:W-:Y:S05]  /*0c30*/  BSYNC.RECONVERGENT B0 ;  /* 0x0000000000007941 */ /* 0x000fea0003800200 */
.L_x_14:
[----:B------:R-:W-:Y:S02]  /*0c40*/  IMAD R26, R10, 0x18, RZ ;  /* 0x000000180a1a7824 */ /* 0x000fe400078e02ff */
[----:B------:R-:W-:Y:S01]  /*0c50*/  HFMA2 R17, -RZ, RZ, 0.96630859375, -0.0022525787353515625 ;  /* 0x3bbb989dff117431 */ /* 0x000fe200000001ff */
[----:B------:R-:W-:Y:S01]  /*0c60*/  MOV R16, 0x437c0000 ;  /* 0x437c000000107802 */ /* 0x000fe20000000f00 */
[----:B------:R-:W-:Y:S01]  /*0c70*/  UIADD3 UR6, UPT, UPT, UR6, 0x20, URZ ;  /* 0x0000002006067890 */ /* 0x000fe2000fffe0ff */
[----:B------:R-:W0:Y:S01]  /*0c80*/  LDC.64 R6, c[0x3][R26] ;  /* 0x00c000001a067b82 */ /* 0x000e220000000a00 */
[----:B------:R-:W-:Y:S02]  /*0c90*/  FSETP.NEU.AND P0, PT, R24, RZ, PT ;  /* 0x000000ff1800720b */ /* 0x000fe40003f0d000 */
[----:B------:R-:W-:-:S05]  /*0ca0*/  IADD3 R18, PT, PT, R18, 0x2, RZ ;  /* 0x0000000212127810 */ /* 0x000fca0007ffe0ff */
[----:B------:R-:W1:Y:S01]  /*0cb0*/  LDC.64 R10, c[0x3][R26+0x8] ;  /* 0x00c002001a0a7b82 */ /* 0x000e620000000a00 */
[----:B0-----:R-:W-:-:S04]  /*0cc0*/  FADD R7, R7, -R12 ;  /* 0x8000000c07077221 */ /* 0x001fc80000000000 */
[----:B-1----:R-:W-:-:S04]  /*0cd0*/  FMUL R12, R7, R10 ;  /* 0x0000000a070c7220 */ /* 0x002fc80000400000 */
[----:B------:R-:W-:-:S04]  /*0ce0*/  FFMA.SAT R7, R12, R17, 0.5 ;  /* 0x3f0000000c077423 */ /* 0x000fc80000002011 */
[----:B------:R-:W-:Y:S02]  /*0cf0*/  FFMA.RM R7, R7, R16, 12582913 ;  /* 0x4b40000107077423 */ /* 0x000fe40000004010 */
[----:B------:R-:W0:Y:S02]  /*0d00*/  LDC.64 R16, c[0x3][R26+0x10] ;  /* 0x00c004001a107b82 */ /* 0x000e240000000a00 */
[C---:B------:R-:W-:Y:S01]  /*0d10*/  FADD R27, R7.reuse, -12583039 ;  /* 0xcb40007f071b7421 */ /* 0x040fe20000000000 */
[----:B------:R-:W-:-:S03]  /*0d20*/  SHF.L.U32 R7, R7, 0x17, RZ ;  /* 0x0000001707077819 */ /* 0x000fc600000006ff */
[----:B------:R-:W-:-:S04]  /*0d30*/  FFMA R27, R12, 1.4426950216293334961, -R27 ;  /* 0x3fb8aa3b0c1b7823 */ /* 0x000fc8000000081b */
[----:B------:R-:W-:-:S04]  /*0d40*/  FFMA R27, R12, 1.925963033500011079e-08, R27 ;  /* 0x32a570600c1b7823 */ /* 0x000fc8000000001b */
[----:B------:R-:W1:Y:S02]  /*0d50*/  MUFU.EX2 R12, R27 ;  /* 0x0000001b000c7308 */ /* 0x000e640000000800 */
[----:B-1----:R-:W-:Y:S01]  /*0d60*/  FMUL R12, R7, R12 ;  /* 0x0000000c070c7220 */ /* 0x002fe20000400000 */
[----:B------:R-:W-:Y:S01]  /*0d70*/  FMUL R7, R6, 0.014660267159342765808 ;  /* 0x3c70319e06077820 */ /* 0x000fe20000400000 */
[----:B------:R-:W-:-:S03]  /*0d80*/  FMUL R6, R25, R25 ;  /* 0x0000001919067220 */ /* 0x000fc60000400000 */
[----:B------:R-:W-:Y:S01]  /*0d90*/  FMUL R29, R7, R12 ;  /* 0x0000000c071d7220 */ /* 0x000fe20000400000 */
[----:B------:R-:W-:Y:S01]  /*0da0*/  FMUL R7, R6, R6 ;  /* 0x0000000606077220 */ /* 0x000fe20000400000 */
[----:B------:R-:W-:Y:S02]  /*0db0*/  FMUL R12, R11, 6 ;  /* 0x40c000000b0c7820 */ /* 0x000fe40000400000 */
[----:B------:R-:W-:Y:S01]  /*0dc0*/  FMUL R10, R10, R29 ;  /* 0x0000001d0a0a7220 */ /* 0x000fe20000400000 */
[----:B------:R-:W-:-:S04]  /*0dd0*/  FMUL R7, R7, R7 ;  /* 0x0000000707077220 */ /* 0x000fc80000400000 */
[----:B------:R-:W-:Y:S01]  /*0de0*/  FMUL R11, R7, R12 ;  /* 0x0000000c070b7220 */ /* 0x000fe20000400000 */
[----:B0-----:R-:W-:-:S03]  /*0df0*/  FMUL R16, R16, 8 ;  /* 0x4100000010107820 */ /* 0x001fc60000400000 */
[-C--:B------:R-:W-:Y:S01]  /*0e00*/  FFMA R11, R10, R25.reuse, -R11 ;  /* 0x000000190a0b7223 */ /* 0x080fe2000000080b */
[----:B------:R-:W-:Y:S01]  /*0e10*/  FMUL R25, R6, R25 ;  /* 0x0000001906197220 */ /* 0x000fe20000400000 */
[----:B------:R-:W-:-:S04]  /*0e20*/  FMUL R16, R7, R16 ;  /* 0x0000001007107220 */ /* 0x000fc80000400000 */
[----:B------:R-:W-:-:S04]  /*0e30*/  FFMA R16, -R6, R16, R11 ;  /* 0x0000001006107223 */ /* 0x000fc8000000010b */
[----:B------:R-:W-:-:S05]  /*0e40*/  FFMA R16, R25, R17, R16 ;  /* 0x0000001119107223 */ /* 0x000fca0000000010 */
[----:B------:R-:W-:Y:S02]  /*0e50*/  FSEL R16, R16, RZ, P0 ;  /* 0x000000ff10107208 */ /* 0x000fe40000000000 */
[----:B------:R-:W-:-:S03]  /*0e60*/  ISETP.NE.AND P0, PT, R18, RZ, PT ;  /* 0x000000ff1200720c */ /* 0x000fc60003f05270 */
[-C--:B------:R-:W-:Y:S01]  /*0e70*/  FFMA R11, R4, R16.reuse, R21 ;  /* 0x00000010040b7223 */ /* 0x080fe20000000015 */
[-C--:B------:R-:W-:Y:S01]  /*0e80*/  FFMA R10, R5, R16.reuse, R0 ;  /* 0x00000010050a7223 */ /* 0x080fe20000000000 */
[----:B------:R-:W-:-:S08]  /*0e90*/  FFMA R12, R22, R16, R23 ;  /* 0x00000010160c7223 */ /* 0x000fd00000000017 */
[----:B------:R-:W-:Y:S05]  /*0ea0*/  @P0 BRA `(.L_x_17) ;  /* 0xfffffff400640947 */ /* 0x000fea000383ffff */
.L_x_4:
[----:B------:R-:W-:-:S13]  /*0eb0*/  ISETP.NE.AND P0, PT, R20, RZ, PT ;  /* 0x000000ff1400720c */ /* 0x000fda0003f05270 */
[----:B------:R-:W-:Y:S05]  /*0ec0*/  @!P0 BRA `(.L_x_3) ;  /* 0x0000000400608947 */ /* 0x000fea0003800000 */
[----:B0-----:R-:W0:Y:S01]  /*0ed0*/  S2R R5, SR_CgaCtaId ;  /* 0x0000000000057919 */ /* 0x001e220000008800 */
[----:B------:R-:W-:Y:S01]  /*0ee0*/  MOV R0, 0x400 ;  /* 0x0000040000007802 */ /* 0x000fe20000000f00 */
[----:B------:R-:W1:Y:S01]  /*0ef0*/  LDCU UR6, c[0x0][0x390] ;  /* 0x00007200ff0677ac */ /* 0x000e620008000800 */
[----:B------:R-:W-:Y:S02]  /*0f00*/  BSSY.RECONVERGENT B0, `(.L_x_18) ;  /* 0x0000022000007945 */ /* 0x000fe40003800200 */
[----:B0-----:R-:W-:-:S04]  /*0f10*/  LEA R0, R5, R0, 0x18 ;  /* 0x0000000005007211 */ /* 0x001fc800078ec0ff */
[----:B------:R-:W-:-:S06]  /*0f20*/  LEA R4, R19, R0, 0x4 ;  /* 0x0000000013047211 */ /* 0x000fcc00078e20ff */
[----:B------:R-:W0:Y:S02]  /*0f30*/  LDS.128 R4, [R4] ;  /* 0x0000000004047984 */ /* 0x000e240000000c00 */
        /* <DEDUP_REMOVED lines=13> */
[----:B-1----:R-:W-:Y:S01]  /*1010*/  FFMA R19, -R19, UR6, R6 ;  /* 0x0000000613137c23 */ /* 0x002fe20008000106 */
[----:B------:R-:W0:Y:S03]  /*1020*/  LDCU UR6, c[0x0][0x38c] ;  /* 0x00007180ff0677ac */ /* 0x000e260008000800 */
[----:B------:R-:W-:-:S04]  /*1030*/  FFMA R0, R19, R19, R0 ;  /* 0x0000001313007223 */ /* 0x000fc80000000000 */
[----:B------:R1:W2:Y:S01]  /*1040*/  MUFU.RSQ R17, R0 ;  /* 0x0000000000117308 */ /* 0x0002a20000001400 */
[----:B------:R-:W-:-:S04]  /*1050*/  IADD3 R4, PT, PT, R0, -0xd000000, RZ ;  /* 0xf300000000047810 */ /* 0x000fc80007ffe0ff */
[----:B------:R-:W-:Y:S01]  /*1060*/  ISETP.GT.U32.AND P0, PT, R4, 0x727fffff, PT ;  /* 0x727fffff0400780c */ /* 0x000fe20003f04070 */
[----:B0-----:R-:W-:-:S12]  /*1070*/  IMAD R4, R2, UR6, R7 ;  /* 0x0000000602047c24 */ /* 0x001fd8000f8e0207 */
[----:B-12---:R-:W-:Y:S05]  /*1080*/  @!P0 BRA `(.L_x_19) ;  /* 0x0000000000148947 */ /* 0x006fea0003800000 */
[----:B------:R-:W-:Y:S02]  /*1090*/  MOV R24, R0 ;  /* 0x0000000000187202 */ /* 0x000fe40000000f00 */
[----:B------:R-:W-:-:S07]  /*10a0*/  MOV R6, 0x10c0 ;  /* 0x000010c000067802 */ /* 0x000fce0000000f00 */
[----:B------:R-:W-:Y:S05]  /*10b0*/  CALL.REL.NOINC `($__internal_1_$__cuda_sm20_sqrt_rn_f32_slowpath) ;  /* 0x0000000400e87944 */ /* 0x000fea0003c00000 */
[----:B------:R-:W-:Y:S01]  /*10c0*/  MOV R20, R27 ;  /* 0x0000001b00147202 */ /* 0x000fe20000000f00 */
[----:B------:R-:W-:Y:S06]  /*10d0*/  BRA `(.L_x_20) ;  /* 0x0000000000107947 */ /* 0x000fec0003800000 */
.L_x_19:
[----:B------:R-:W-:Y:S01]  /*10e0*/  FMUL.FTZ R5, R0, R17 ;  /* 0x0000001100057220 */ /* 0x000fe20000410000 */
[----:B------:R-:W-:-:S03]  /*10f0*/  FMUL.FTZ R6, R17, 0.5 ;  /* 0x3f00000011067820 */ /* 0x000fc60000410000 */
[----:B------:R-:W-:-:S04]  /*1100*/  FFMA R20, -R5, R5, R0 ;  /* 0x0000000505147223 */ /* 0x000fc80000000100 */
[----:B------:R-:W-:-:S07]  /*1110*/  FFMA R20, R20, R6, R5 ;  /* 0x0000000614147223 */ /* 0x000fce0000000005 */
.L_x_20:
[----:B------:R-:W-:Y:S05]  /*1120*/  BSYNC.RECONVERGENT B0 ;  /* 0x0000000000007941 */ /* 0x000fea0003800200 */
.L_x_18:
        /* <DEDUP_REMOVED lines=10> */
.L_x_22:
[----:B------:R-:W0:Y:S02]  /*11d0*/  MUFU.RCP R5, R20 ;  /* 0x0000001400057308 */ /* 0x000e240000001000 */
[----:B0-----:R-:W-:-:S04]  /*11e0*/  FFMA R6, R5, R20, -1 ;  /* 0xbf80000005067423 */ /* 0x001fc80000000014 */
[----:B------:R-:W-:-:S04]  /*11f0*/  FADD.FTZ R6, -R6, -RZ ;  /* 0x800000ff06067221 */ /* 0x000fc80000010100 */
[----:B------:R-:W-:-:S07]  /*1200*/  FFMA R22, R5, R6, R5 ;  /* 0x0000000605167223 */ /* 0x000fce0000000005 */
.L_x_23:
[----:B------:R-:W-:Y:S05]  /*1210*/  BSYNC.RECONVERGENT B0 ;  /* 0x0000000000007941 */ /* 0x000fea0003800200 */
.L_x_21:
[----:B------:R-:W-:Y:S01]  /*1220*/  IMAD R23, R4, 0x18, RZ ;  /* 0x0000001804177824 */ /* 0x000fe200078e02ff */
[----:B------:R-:W-:Y:S02]  /*1230*/  MOV R25, 0x437c0000 ;  /* 0x437c000000197802 */ /* 0x000fe40000000f00 */
[----:B------:R-:W-:Y:S01]  /*1240*/  FSETP.NEU.AND P0, PT, R0, RZ, PT ;  /* 0x000000ff0000720b */ /* 0x000fe20003f0d000 */
[----:B------:R-:W0:Y:S08]  /*1250*/  LDC.64 R4, c[0x3][R23] ;  /* 0x00c0000017047b82 */ /* 0x000e300000000a00 */
[----:B------:R-:W1:Y:S08]  /*1260*/  LDC.64 R6, c[0x3][R23+0x8] ;  /* 0x00c0020017067b82 */ /* 0x000e700000000a00 */
[----:B------:R-:W2:Y:S01]  /*1270*/  LDC.64 R16, c[0x3][R23+0x10] ;  /* 0x00c0040017107b82 */ /* 0x000ea20000000a00 */
[----:B0-----:R-:W-:Y:S01]  /*1280*/  FADD R5, R5, -R20 ;  /* 0x8000001405057221 */ /* 0x001fe20000000000 */
[----:B------:R-:W-:-:S02]  /*1290*/  HFMA2 R20, -RZ, RZ, 0.96630859375, -0.0022525787353515625 ;  /* 0x3bbb989dff147431 */ /* 0x000fc400000001ff */
[----:B------:R-:W-:Y:S01]  /*12a0*/  FMUL R4, R4, 0.014660267159342765808 ;  /* 0x3c70319e04047820 */ /* 0x000fe20000400000 */
[----:B-1----:R-:W-:Y:S01]  /*12b0*/  FMUL R5, R5, R6 ;  /* 0x0000000605057220 */ /* 0x002fe20000400000 */
[----:B------:R-:W-:-:S03]  /*12c0*/  FMUL R7, R7, -6 ;  /* 0xc0c0000007077820 */ /* 0x000fc60000400000 */
[----:B------:R-:W-:-:S04]  /*12d0*/  FFMA.SAT R20, R5, R20, 0.5 ;  /* 0x3f00000005147423 */ /* 0x000fc80000002014 */
[----:B------:R-:W-:Y:S01]  /*12e0*/  FFMA.RM R20, R20, R25, 12582913 ;  /* 0x4b40000114147423 */ /* 0x000fe20000004019 */
[----:B--2---:R-:W-:-:S03]  /*12f0*/  FMUL R27, R16, -8 ;  /* 0xc1000000101b7820 */ /* 0x004fc60000400000 */
[C---:B------:R-:W-:Y:S01]  /*1300*/  FADD R24, R20.reuse, -12583039 ;  /* 0xcb40007f14187421 */ /* 0x040fe20000000000 */
[----:B------:R-:W-:-:S03]  /*1310*/  SHF.L.U32 R25, R20, 0x17, RZ ;  /* 0x0000001714197819 */ /* 0x000fc600000006ff */
[----:B------:R-:W-:-:S04]  /*1320*/  FFMA R24, R5, 1.4426950216293334961, -R24 ;  /* 0x3fb8aa3b05187823 */ /* 0x000fc80000000818 */
[----:B------:R-:W-:Y:S01]  /*1330*/  FFMA R24, R5, 1.925963033500011079e-08, R24 ;  /* 0x32a5706005187823 */ /* 0x000fe20000000018 */
[----:B------:R-:W-:-:S04]  /*1340*/  FMUL R5, R22, R22 ;  /* 0x0000001616057220 */ /* 0x000fc80000400000 */
[----:B------:R-:W-:Y:S01]  /*1350*/  FMUL R20, R5, R5 ;  /* 0x0000000505147220 */ /* 0x000fe20000400000 */
[----:B------:R-:W0:Y:S03]  /*1360*/  MUFU.EX2 R24, R24 ;  /* 0x0000001800187308 */ /* 0x000e260000000800 */
[----:B------:R-:W-:-:S04]  /*1370*/  FMUL R20, R20, R20 ;  /* 0x0000001414147220 */ /* 0x000fc80000400000 */
[----:B------:R-:W-:Y:S01]  /*1380*/  FMUL R27, R20, R27 ;  /* 0x0000001b141b7220 */ /* 0x000fe20000400000 */
[----:B0-----:R-:W-:-:S04]  /*1390*/  FMUL R25, R25, R24 ;  /* 0x0000001819197220 */ /* 0x001fc80000400000 */
[----:B------:R-:W-:Y:S01]  /*13a0*/  FMUL R25, R4, R25 ;  /* 0x0000001904197220 */ /* 0x000fe20000400000 */
[----:B------:R-:W-:Y:S01]  /*13b0*/  FMUL R4, R20, R7 ;  /* 0x0000000714047220 */ /* 0x000fe20000400000 */
[----:B------:R-:W-:Y:S02]  /*13c0*/  FMUL R7, R5, R22 ;  /* 0x0000001605077220 */ /* 0x000fe40000400000 */
[----:B------:R-:W-:-:S04]  /*13d0*/  FMUL R25, R6, R25 ;  /* 0x0000001906197220 */ /* 0x000fc80000400000 */
[----:B------:R-:W-:-:S04]  /*13e0*/  FFMA R4, R25, R22, R4 ;  /* 0x0000001619047223 */ /* 0x000fc80000000004 */
[----:B------:R-:W-:-:S04]  /*13f0*/  FFMA R4, R5, R27, R4 ;  /* 0x0000001b05047223 */ /* 0x000fc80000000004 */
[----:B------:R-:W-:-:S05]  /*1400*/  FFMA R4, R7, R17, R4 ;  /* 0x0000001107047223 */ /* 0x000fca0000000004 */
[----:B------:R-:W-:-:S05]  /*1410*/  FSEL R4, R4, RZ, P0 ;  /* 0x000000ff04047208 */ /* 0x000fca0000000000 */
[-C--:B------:R-:W-:Y:S01]  /*1420*/  FFMA R11, R18, R4.reuse, R11 ;  /* 0x00000004120b7223 */ /* 0x080fe2000000000b */
[-C--:B------:R-:W-:Y:S01]  /*1430*/  FFMA R10, R21, R4.reuse, R10 ;  /* 0x00000004150a7223 */ /* 0x080fe2000000000a */
[----:B------:R-:W-:-:S07]  /*1440*/  FFMA R12, R19, R4, R12 ;  /* 0x00000004130c7223 */ /* 0x000fce000000000c */
.L_x_3:
[----:B------:R-:W-:Y:S01]  /*1450*/  UIADD3 UR4, UPT, UPT, UR4, 0x1, URZ ;  /* 0x0000000104047890 */ /* 0x000fe2000fffe0ff */
[----:B------:R-:W-:Y:S11]  /*1460*/  @!P3 BRA `(.L_x_24) ;  /* 0xffffffec006cb947 */ /* 0x000ff6000383ffff */
.L_x_2:
[----:B------:R-:W1:Y:S02]  /*1470*/  LDCU UR6, c[0x0][0x388] ;  /* 0x00007100ff0677ac */ /* 0x000e640008000800 */
[----:B-1----:R-:W-:-:S13]  /*1480*/  ISETP.GE.AND P0, PT, R14, UR6, PT ;  /* 0x000000060e007c0c */ /* 0x002fda000bf06270 */
[----:B------:R-:W-:Y:S05]  /*1490*/  @P0 EXIT ;  /* 0x000000000000094d */ /* 0x000fea0003800000 */
[----:B-----5:R-:W1:Y:S01]  /*14a0*/  LDC.64 R2, c[0x0][0x398] ;  /* 0x0000e600ff027b82 */ /* 0x020e620000000a00 */
[----:B0-----:R-:W-:-:S05]  /*14b0*/  LEA R5, R14, R14, 0x1 ;  /* 0x0000000e0e057211 */ /* 0x001fca00078e08ff */
[----:B-1----:R-:W-:-:S05]  /*14c0*/  IMAD.WIDE R2, R5, 0x4, R2 ;  /* 0x0000000405027825 */ /* 0x002fca00078e0202 */
[----:B------:R-:W-:Y:S04]  /*14d0*/  STG.E desc[UR10][R2.64], R11 ;  /* 0x0000000b02007986 */ /* 0x000fe8000c10190a */
[----:B------:R-:W-:Y:S04]  /*14e0*/  STG.E desc[UR10][R2.64+0x4], R10 ;  /* 0x0000040a02007986 */ /* 0x000fe8000c10190a */
[----:B------:R-:W-:Y:S01]  /*14f0*/  STG.E desc[UR10][R2.64+0x8], R12 ;  /* 0x0000080c02007986 */ /* 0x000fe2000c10190a */
[----:B------:R-:W-:Y:S05]  /*1500*/  EXIT ;  /* 0x000000000000794d */ /* 0x000fea0003800000 */
        .weak           $__internal_0_$__cuda_sm20_rcp_rn_f32_slowpath
        .type           $__internal_0_$__cuda_sm20_rcp_rn_f32_slowpath,@function
        .size           $__internal_0_$__cuda_sm20_rcp_rn_f32_slowpath,($__internal_1_$__cuda_sm20_sqrt_rn_f32_slowpath - $__internal_0_$__cuda_sm20_rcp_rn_f32_slowpath)
$__internal_0_$__cuda_sm20_rcp_rn_f32_slowpath:
[----:B------:R-:W-:Y:S01]  /*1510*/  SHF.L.U32 R7, R6, 0x1, RZ ;  /* 0x0000000106077819 */ /* 0x000fe200000006ff */
[----:B------:R-:W-:Y:S03]  /*1520*/  BSSY.RECONVERGENT B1, `(.L_x_25) ;  /* 0x0000030000017945 */ /* 0x000fe60003800200 */
[----:B------:R-:W-:-:S04]  /*1530*/  SHF.R.U32.HI R7, RZ, 0x18, R7 ;  /* 0x00000018ff077819 */ /* 0x000fc80000011607 */
[----:B------:R-:W-:-:S13]  /*1540*/  ISETP.NE.U32.AND P0, PT, R7, RZ, PT ;  /* 0x000000ff0700720c */ /* 0x000fda0003f05070 */
[----:B------:R-:W-:Y:S05]  /*1550*/  @P0 BRA `(.L_x_26) ;  /* 0x0000000000280947 */ /* 0x000fea0003800000 */
[----:B------:R-:W-:-:S04]  /*1560*/  SHF.L.U32 R7, R6, 0x1, RZ ;  /* 0x0000000106077819 */ /* 0x000fc800000006ff */
[----:B------:R-:W-:-:S13]  /*1570*/  ISETP.NE.AND P0, PT, R7, RZ, PT ;  /* 0x000000ff0700720c */ /* 0x000fda0003f05270 */
[----:B------:R-:W-:Y:S01]  /*1580*/  @P0 FFMA R26, R6, 1.84467440737095516160e+19, RZ ;  /* 0x5f800000061a0823 */ /* 0x000fe200000000ff */
[----:B------:R-:W-:Y:S08]  /*1590*/  @!P0 MUFU.RCP R17, R6 ;  /* 0x0000000600118308 */ /* 0x000ff00000001000 */
[----:B------:R-:W0:Y:S02]  /*15a0*/  @P0 MUFU.RCP R7, R26 ;  /* 0x0000001a00070308 */ /* 0x000e240000001000 */
[----:B0-----:R-:W-:-:S04]  /*15b0*/  @P0 FFMA R28, R26, R7, -1 ;  /* 0xbf8000001a1c0423 */ /* 0x001fc80000000007 */
[----:B------:R-:W-:-:S04]  /*15c0*/  @P0 FADD.FTZ R28, -R28, -RZ ;  /* 0x800000ff1c1c0221 */ /* 0x000fc80000010100 */
[----:B------:R-:W-:-:S04]  /*15d0*/  @P0 FFMA R28, R7, R28, R7 ;  /* 0x0000001c071c0223 */ /* 0x000fc80000000007 */
[----:B------:R-:W-:Y:S01]  /*15e0*/  @P0 FFMA R17, R28, 1.84467440737095516160e+19, RZ ;  /* 0x5f8000001c110823 */ /* 0x000fe200000000ff */
[----:B------:R-:W-:Y:S06]  /*15f0*/  BRA `(.L_x_27) ;  /* 0x0000000000887947 */ /* 0x000fec0003800000 */
.L_x_26:
[----:B------:R-:W-:-:S04]  /*1600*/  IADD3 R26, PT, PT, R7, -0xfd, RZ ;  /* 0xffffff03071a7810 */ /* 0x000fc80007ffe0ff */
[----:B------:R-:W-:-:S13]  /*1610*/  ISETP.GT.U32.AND P0, PT, R26, 0x1, PT ;  /* 0x000000011a00780c */ /* 0x000fda0003f04070 */
[----:B------:R-:W-:Y:S05]  /*1620*/  @P0 BRA `(.L_x_28) ;  /* 0x0000000000780947 */ /* 0x000fea0003800000 */
[----:B------:R-:W-:Y:S02]  /*1630*/  LOP3.LUT R29, R6, 0x7fffff, RZ, 0xc0, !PT ;  /* 0x007fffff061d7812 */ /* 0x000fe400078ec0ff */
[----:B------:R-:W-:Y:S02]  /*1640*/  IADD3 R7, PT, PT, R7, -0xfc, RZ ;  /* 0xffffff0407077810 */ /* 0x000fe40007ffe0ff */
[----:B------:R-:W-:-:S04]  /*1650*/  LOP3.LUT R29, R29, 0x3f800000, RZ, 0xfc, !PT ;  /* 0x3f8000001d1d7812 */ /* 0x000fc800078efcff */
[----:B------:R-:W0:Y:S02]  /*1660*/  MUFU.RCP R27, R29 ;  /* 0x0000001d001b7308 */ /* 0x000e240000001000 */
[----:B0-----:R-:W-:-:S04]  /*1670*/  FFMA R17, R29, R27, -1 ;  /* 0xbf8000001d117423 */ /* 0x001fc8000000001b */
[----:B------:R-:W-:-:S04]  /*1680*/  FADD.FTZ R17, -R17, -RZ ;  /* 0x800000ff11117221 */ /* 0x000fc80000010100 */
[CCC-:B------:R-:W-:Y:S01]  /*1690*/  FFMA.RM R28, R27.reuse, R17.reuse, R27.reuse ;  /* 0x000000111b1c7223 */ /* 0x1c0fe2000000401b */
[----:B------:R-:W-:Y:S01]  /*16a0*/  FFMA.RP R17, R27, R17, R27 ;  /* 0x000000111b117223 */ /* 0x000fe2000000801b */
[----:B------:R-:W-:-:S04]  /*16b0*/  HFMA2 R27, -RZ, RZ, 0, 1.78813934326171875e-07 ;  /* 0x00000003ff1b7431 */ /* 0x000fc800000001ff */
[C---:B------:R-:W-:Y:S02]  /*16c0*/  FSETP.NEU.FTZ.AND P0, PT, R28.reuse, R17, PT ;  /* 0x000000111c00720b */ /* 0x040fe40003f1d000 */
[----:B------:R-:W-:Y:S02]  /*16d0*/  LOP3.LUT R28, R28, 0x7fffff, RZ, 0xc0, !PT ;  /* 0x007fffff1c1c7812 */ /* 0x000fe400078ec0ff */
[----:B------:R-:W-:Y:S02]  /*16e0*/  SEL R17, RZ, 0xffffffff, !P0 ;  /* 0xffffffffff117807 */ /* 0x000fe40004000000 */
[----:B------:R-:W-:Y:S02]  /*16f0*/  SHF.L.U32 R27, R27, R26, RZ ;  /* 0x0000001a1b1b7219 */ /* 0x000fe400000006ff */
[----:B------:R-:W-:Y:S02]  /*1700*/  LOP3.LUT R28, R28, 0x800000, RZ, 0xfc, !PT ;  /* 0x008000001c1c7812 */ /* 0x000fe400078efcff */
[----:B------:R-:W-:-:S02]  /*1710*/  IADD3 R17, PT, PT, -R17, RZ, RZ ;  /* 0x000000ff11117210 */ /* 0x000fc40007ffe1ff */
[----:B------:R-:W-:Y:S02]  /*1720*/  LOP3.LUT R27, R27, R28, RZ, 0xc0, !PT ;  /* 0x0000001c1b1b7212 */ /* 0x000fe400078ec0ff */
[-CC-:B------:R-:W-:Y:S02]  /*1730*/  LOP3.LUT P1, RZ, R17, R26.reuse, R28.reuse, 0xf8, !PT ;  /* 0x0000001a11ff7212 */ /* 0x180fe4000782f81c */
[----:B------:R-:W-:Y:S02]  /*1740*/  SHF.R.U32.HI R27, RZ, R26, R27 ;  /* 0x0000001aff1b7219 */ /* 0x000fe4000001161b */
[----:B------:R-:W-:Y:S02]  /*1750*/  SHF.R.U32.HI R7, RZ, R7, R28 ;  /* 0x00000007ff077219 */ /* 0x000fe4000001161c */
[C---:B------:R-:W-:Y:S02]  /*1760*/  LOP3.LUT P0, RZ, R27.reuse, 0x1, RZ, 0xc0, !PT ;  /* 0x000000011bff7812 */ /* 0x040fe4000780c0ff */
[----:B------:R-:W-:-:S04]  /*1770*/  LOP3.LUT P2, RZ, R27, 0x2, RZ, 0xc0, !PT ;  /* 0x000000021bff7812 */ /* 0x000fc8000784c0ff */
[----:B------:R-:W-:Y:S02]  /*1780*/  PLOP3.LUT P0, PT, P0, P1, P2, 0xe0, 0x0 ;  /* 0x000000000000781c */ /* 0x000fe40000703c20 */
[----:B------:R-:W-:Y:S02]  /*1790*/  LOP3.LUT P1, RZ, R6, 0x7fffff, RZ, 0xc0, !PT ;  /* 0x007fffff06ff7812 */ /* 0x000fe4000782c0ff */
[----:B------:R-:W-:-:S04]  /*17a0*/  SEL R17, RZ, 0x1, !P0 ;  /* 0x00000001ff117807 */ /* 0x000fc80004000000 */
[----:B------:R-:W-:-:S04]  /*17b0*/  IADD3 R17, PT, PT, -R17, RZ, RZ ;  /* 0x000000ff11117210 */ /* 0x000fc80007ffe1ff */
[----:B------:R-:W-:-:S13]  /*17c0*/  ISETP.GE.AND P0, PT, R17, RZ, PT ;  /* 0x000000ff1100720c */ /* 0x000fda0003f06270 */
[----:B------:R-:W-:-:S04]  /*17d0*/  @!P0 IADD3 R7, PT, PT, R7, 0x1, RZ ;  /* 0x0000000107078810 */ /* 0x000fc80007ffe0ff */
[----:B------:R-:W-:-:S04]  /*17e0*/  @!P1 SHF.L.U32 R7, R7, 0x1, RZ ;  /* 0x0000000107079819 */ /* 0x000fc800000006ff */
[----:B------:R-:W-:Y:S01]  /*17f0*/  LOP3.LUT R17, R7, 0x80000000, R6, 0xf8, !PT ;  /* 0x8000000007117812 */ /* 0x000fe200078ef806 */
[----:B------:R-:W-:Y:S06]  /*1800*/  BRA `(.L_x_27) ;  /* 0x0000000000047947 */ /* 0x000fec0003800000 */
.L_x_28:
[----:B------:R0:W1:Y:S02]  /*1810*/  MUFU.RCP R17, R6 ;  /* 0x0000000600117308 */ /* 0x0000640000001000 */
.L_x_27:
[----:B------:R-:W-:Y:S05]  /*1820*/  BSYNC.RECONVERGENT B1 ;  /* 0x0000000000017941 */ /* 0x000fea0003800200 */
.L_x_25:
[----:B------:R-:W-:Y:S01]  /*1830*/  HFMA2 R7, -RZ, RZ, 0, 0 ;  /* 0x00000000ff077431 */ /* 0x000fe200000001ff */
[----:B0-----:R-:W-:-:S04]  /*1840*/  MOV R6, R16 ;  /* 0x0000001000067202 */ /* 0x001fc80000000f00 */
[----:B-1----:R-:W-:Y:S05]  /*1850*/  RET.REL.NODEC R6 `(nacl_kernel_gpu) ;  /* 0xffffffe406e87950 */ /* 0x002fea0003c3ffff */
        .weak           $__internal_1_$__cuda_sm20_sqrt_rn_f32_slowpath
        .type           $__internal_1_$__cuda_sm20_sqrt_rn_f32_slowpath,@function
        .size           $__internal_1_$__cuda_sm20_sqrt_rn_f32_slowpath,(.L_x_32 - $__internal_1_$__cuda_sm20_sqrt_rn_f32_slowpath)
$__internal_1_$__cuda_sm20_sqrt_rn_f32_slowpath:
[----:B------:R-:W-:-:S13]  /*1860*/  LOP3.LUT P0, RZ, R24, 0x7fffffff, RZ, 0xc0, !PT ;  /* 0x7fffffff18ff7812 */ /* 0x000fda000780c0ff */
[----:B------:R-:W-:Y:S01]  /*1870*/  @!P0 MOV R27, R24 ;  /* 0x00000018001b8202 */ /* 0x000fe20000000f00 */
[----:B------:R-:W-:Y:S06]  /*1880*/  @!P0 BRA `(.L_x_29) ;  /* 0x0000000000408947 */ /* 0x000fec0003800000 */
[----:B------:R-:W-:-:S13]  /*1890*/  FSETP.GEU.FTZ.AND P0, PT, R24, RZ, PT ;  /* 0x000000ff1800720b */ /* 0x000fda0003f1e000 */
[----:B------:R-:W-:Y:S01]  /*18a0*/  @!P0 MOV R27, 0x7fffffff ;  /* 0x7fffffff001b8802 */ /* 0x000fe20000000f00 */
[----:B------:R-:W-:Y:S06]  /*18b0*/  @!P0 BRA `(.L_x_29) ;  /* 0x0000000000348947 */ /* 0x000fec0003800000 */
[----:B------:R-:W-:-:S13]  /*18c0*/  FSETP.GTU.FTZ.AND P0, PT, |R24|, +INF , PT ;  /* 0x7f8000001800780b */ /* 0x000fda0003f1c200 */
[----:B------:R-:W-:Y:S01]  /*18d0*/  @P0 FADD.FTZ R27, R24, 1 ;  /* 0x3f800000181b0421 */ /* 0x000fe20000010000 */
[----:B------:R-:W-:Y:S06]  /*18e0*/  @P0 BRA `(.L_x_29) ;  /* 0x0000000000280947 */ /* 0x000fec0003800000 */
[----:B------:R-:W-:-:S13]  /*18f0*/  FSETP.NEU.FTZ.AND P0, PT, |R24|, +INF , PT ;  /* 0x7f8000001800780b */ /* 0x000fda0003f1d200 */
[----:B------:R-:W-:Y:S01]  /*1900*/  @P0 FFMA R26, R24, 1.84467440737095516160e+19, RZ ;  /* 0x5f800000181a0823 */ /* 0x000fe200000000ff */
[----:B------:R-:W-:-:S03]  /*1910*/  @!P0 MOV R27, R24 ;  /* 0x00000018001b8202 */ /* 0x000fc60000000f00 */
[----:B------:R-:W0:Y:S02]  /*1920*/  @P0 MUFU.RSQ R7, R26 ;  /* 0x0000001a00070308 */ /* 0x000e240000001400 */
[----:B0-----:R-:W-:Y:S01]  /*1930*/  @P0 FMUL.FTZ R17, R26, R7 ;  /* 0x000000071a110220 */ /* 0x001fe20000410000 */
[----:B------:R-:W-:-:S03]  /*1940*/  @P0 FMUL.FTZ R7, R7, 0.5 ;  /* 0x3f00000007070820 */ /* 0x000fc60000410000 */
[----:B------:R-:W-:-:S04]  /*1950*/  @P0 FADD.FTZ R16, -R17, -RZ ;  /* 0x800000ff11100221 */ /* 0x000fc80000010100 */
[----:B------:R-:W-:-:S04]  /*1960*/  @P0 FFMA R16, R17, R16, R26 ;  /* 0x0000001011100223 */ /* 0x000fc8000000001a */
[----:B------:R-:W-:-:S04]  /*1970*/  @P0 FFMA R7, R16, R7, R17 ;  /* 0x0000000710070223 */ /* 0x000fc80000000011 */
[----:B------:R-:W-:-:S07]  /*1980*/  @P0 FMUL.FTZ R27, R7, 2.3283064365386962891e-10 ;  /* 0x2f800000071b0820 */ /* 0x000fce0000410000 */
.L_x_29:
[----:B------:R-:W-:-:S04]  /*1990*/  HFMA2 R7, -RZ, RZ, 0, 0 ;  /* 0x00000000ff077431 */ /* 0x000fc800000001ff */
[----:B------:R-:W-:Y:S05]  /*19a0*/  RET.REL.NODEC R6 `(nacl_kernel_gpu) ;  /* 0xffffffe406947950 */ /* 0x000fea0003c3ffff */
.L_x_30:
[----:B------:R-:W-:-:S00]  /*19b0*/  BRA `(.L_x_30) ;  /* 0xfffffffc00fc7947 */ /* 0x000fc0000383ffff */
[----:B------:R-:W-:-:S00]  /*19c0*/  NOP ;  /* 0x0000000000007918 */ /* 0x000fc00000000000 */
        /* <DEDUP_REMOVED lines=11> */
.L_x_32:


//--------------------- .nv.shared.nacl_kernel_gpu --------------------------
	.section	.nv.shared.nacl_kernel_gpu,"aw",@nobits
	.sectionflags	@""
	.align	4
.nv.shared.nacl_kernel_gpu:
	.zero		2048


//--------------------- .nv.shared.reserved.0     --------------------------
	.section	.nv.shared.reserved.0,"aw",@nobits
	.weak		__nv_reservedSMEM_offset_0_alias
	.size		__nv_reservedSMEM_offset_0_alias, 0, 64
	.other		__nv_reservedSMEM_offset_0_alias,@"STO_CUDA_RESERVED_SHARED STV_DEFAULT"
__nv_reservedSMEM_offset_0_alias:
	.zero		0
	.zero		64


//--------------------- .nv.constant0.nacl_kernel_gpu --------------------------
	.section	.nv.constant0.nacl_kernel_gpu,"a",@progbits
	.sectionflags	@""
	.align	4
.nv.constant0.nacl_kernel_gpu:
	.zero		928


//--------------------- SYMBOLS --------------------------

	.type		.nv.reservedSmem.offset0,@object
	.size		.nv.reservedSmem.offset0,0x4
	.type		.nv.reservedSmem.cap,@object
	.size		.nv.reservedSmem.cap,0x4
